//
// Generated by NVIDIA NVVM Compiler
//
// Compiler Build ID: CL-36424714
// Cuda compilation tools, release 13.0, V13.0.88
// Based on NVVM 20.0.0
//

.version 9.0
.target sm_100
.address_size 64

	// .globl	default_function_kernel0
// _ZZ24default_function_kernel0E14compute_shared has been demoted
// _ZZ24default_function_kernel0E16compute_d_shared has been demoted

.visible .entry default_function_kernel0(
	.param .u64 .ptr .align 1 default_function_kernel0_param_0,
	.param .u64 .ptr .align 1 default_function_kernel0_param_1,
	.param .u64 .ptr .align 1 default_function_kernel0_param_2,
	.param .u64 .ptr .align 1 default_function_kernel0_param_3
)
.maxntid 384
{
	.reg .pred 	%p<28>;
	.reg .b32 	%r<65>;
	.reg .b32 	%f<618>;
	.reg .b64 	%rd<24>;
	// demoted variable
	.shared .align 4 .b8 _ZZ24default_function_kernel0E14compute_shared[16384];
	// demoted variable
	.shared .align 4 .b8 _ZZ24default_function_kernel0E16compute_d_shared[24576];
	mov.u32 	%r20, %ctaid.x;
	shl.b32 	%r21, %r20, 7;
	mov.u32 	%r22, %tid.x;
	and.b32  	%r23, %r22, 127;
	or.b32  	%r24, %r21, %r23;
	shr.u32 	%r25, %r22, 7;
	mul.hi.u32 	%r26, %r24, 1246611823;
	shr.u32 	%r27, %r26, 9;
	mul.lo.s32 	%r28, %r27, 1764;
	sub.s32 	%r29, %r24, %r28;
	mad.lo.s32 	%r30, %r25, 1764, %r29;
	mad.lo.s32 	%r1, %r27, 296352, %r30;
	mov.f32 	%f617, 0f00000000;
	mov.b32 	%r61, 0;
	shl.b32 	%r32, %r22, 2;
	mov.f32 	%f616, %f617;
	mov.f32 	%f615, %f617;
	mov.f32 	%f614, %f617;
	mov.f32 	%f613, %f617;
	mov.f32 	%f612, %f617;
	mov.f32 	%f611, %f617;
	mov.f32 	%f610, %f617;
	mov.f32 	%f609, %f617;
	mov.f32 	%f608, %f617;
	mov.f32 	%f607, %f617;
	mov.f32 	%f606, %f617;
	mov.f32 	%f605, %f617;
	mov.f32 	%f604, %f617;
	mov.f32 	%f603, %f617;
	mov.f32 	%f602, %f617;
	mov.f32 	%f601, %f617;
	mov.f32 	%f600, %f617;
	mov.f32 	%f599, %f617;
	mov.f32 	%f598, %f617;
	mov.f32 	%f597, %f617;
	mov.f32 	%f596, %f617;
	mov.f32 	%f595, %f617;
	mov.f32 	%f594, %f617;
	mov.f32 	%f593, %f617;
	mov.f32 	%f592, %f617;
	mov.f32 	%f591, %f617;
	mov.f32 	%f590, %f617;
	mov.f32 	%f589, %f617;
	mov.f32 	%f588, %f617;
	mov.f32 	%f587, %f617;
	mov.f32 	%f586, %f617;
	mov.f32 	%f585, %f617;
	mov.f32 	%f584, %f617;
	mov.f32 	%f583, %f617;
	mov.f32 	%f582, %f617;
	mov.f32 	%f581, %f617;
	mov.f32 	%f580, %f617;
	mov.f32 	%f579, %f617;
	mov.f32 	%f578, %f617;
	mov.f32 	%f577, %f617;
	mov.f32 	%f576, %f617;
	mov.f32 	%f575, %f617;
	mov.f32 	%f574, %f617;
	mov.f32 	%f573, %f617;
	mov.f32 	%f572, %f617;
	mov.f32 	%f571, %f617;
	mov.f32 	%f570, %f617;
	mov.f32 	%f569, %f617;
	mov.f32 	%f568, %f617;
	mov.f32 	%f567, %f617;
	mov.f32 	%f566, %f617;
	mov.f32 	%f565, %f617;
	mov.f32 	%f564, %f617;
	mov.f32 	%f563, %f617;
	mov.f32 	%f562, %f617;
$L__BB0_1:
	ld.param.u64 	%rd19, [default_function_kernel0_param_0];
	bar.sync 	0;
	mad.lo.s32 	%r31, %r61, 56448, %r1;
	cvta.to.global.u64 	%rd7, %rd19;
	mul.wide.u32 	%rd8, %r31, 4;
	add.s64 	%rd1, %rd7, %rd8;
	ld.global.nc.f32 	%f273, [%rd1];
	mov.u32 	%r33, _ZZ24default_function_kernel0E14compute_shared;
	add.s32 	%r3, %r33, %r32;
	st.shared.f32 	[%r3], %f273;
	ld.global.nc.f32 	%f274, [%rd1+21168];
	st.shared.f32 	[%r3+1536], %f274;
	shl.b32 	%r63, %r61, 5;
	shr.u32 	%r34, %r22, 7;
	or.b32  	%r6, %r63, %r34;
	setp.gt.u32 	%p1, %r6, 161;
	mov.f32 	%f483, 0f00000000;
	@%p1 bra 	$L__BB0_3;
	ld.global.nc.f32 	%f483, [%rd1+42336];
$L__BB0_3:
	st.shared.f32 	[%r3+3072], %f483;
	setp.gt.u32 	%p2, %r6, 158;
	mov.f32 	%f484, 0f00000000;
	@%p2 bra 	$L__BB0_5;
	ld.global.nc.f32 	%f484, [%rd1+63504];
$L__BB0_5:
	st.shared.f32 	[%r3+4608], %f484;
	setp.gt.u32 	%p3, %r6, 155;
	mov.f32 	%f485, 0f00000000;
	@%p3 bra 	$L__BB0_7;
	ld.global.nc.f32 	%f485, [%rd1+84672];
$L__BB0_7:
	st.shared.f32 	[%r3+6144], %f485;
	setp.gt.u32 	%p4, %r6, 152;
	mov.f32 	%f486, 0f00000000;
	@%p4 bra 	$L__BB0_9;
	ld.global.nc.f32 	%f486, [%rd1+105840];
$L__BB0_9:
	st.shared.f32 	[%r3+7680], %f486;
	setp.gt.u32 	%p5, %r6, 149;
	mov.f32 	%f487, 0f00000000;
	@%p5 bra 	$L__BB0_11;
	ld.global.nc.f32 	%f487, [%rd1+127008];
$L__BB0_11:
	st.shared.f32 	[%r3+9216], %f487;
	setp.gt.u32 	%p6, %r6, 146;
	mov.f32 	%f488, 0f00000000;
	@%p6 bra 	$L__BB0_13;
	ld.global.nc.f32 	%f488, [%rd1+148176];
$L__BB0_13:
	st.shared.f32 	[%r3+10752], %f488;
	setp.gt.u32 	%p7, %r6, 143;
	mov.f32 	%f489, 0f00000000;
	@%p7 bra 	$L__BB0_15;
	ld.global.nc.f32 	%f489, [%rd1+169344];
$L__BB0_15:
	st.shared.f32 	[%r3+12288], %f489;
	setp.gt.u32 	%p8, %r6, 140;
	mov.f32 	%f490, 0f00000000;
	@%p8 bra 	$L__BB0_17;
	ld.global.nc.f32 	%f490, [%rd1+190512];
$L__BB0_17:
	setp.gt.u32 	%p9, %r22, 255;
	st.shared.f32 	[%r3+13824], %f490;
	@%p9 bra 	$L__BB0_21;
	setp.gt.u32 	%p10, %r6, 137;
	mov.f32 	%f491, 0f00000000;
	@%p10 bra 	$L__BB0_20;
	ld.global.nc.f32 	%f491, [%rd1+211680];
$L__BB0_20:
	st.shared.f32 	[%r3+15360], %f491;
$L__BB0_21:
	mov.u32 	%r35, %tid.x;
	shr.u32 	%r7, %r35, 5;
	and.b32  	%r8, %r35, 31;
	sub.s32 	%r9, 168, %r8;
	setp.ge.u32 	%p11, %r63, %r9;
	mov.f32 	%f492, 0f00000000;
	@%p11 bra 	$L__BB0_23;
	ld.param.u64 	%rd20, [default_function_kernel0_param_1];
	mad.lo.s32 	%r36, %r7, 168, %r8;
	add.s32 	%r37, %r36, %r63;
	cvta.to.global.u64 	%rd9, %rd20;
	mul.wide.u32 	%rd10, %r37, 4;
	add.s64 	%rd11, %rd9, %rd10;
	ld.global.nc.f32 	%f492, [%rd11];
$L__BB0_23:
	ld.param.u64 	%rd21, [default_function_kernel0_param_1];
	shl.b32 	%r39, %r35, 2;
	mov.u32 	%r40, _ZZ24default_function_kernel0E16compute_d_shared;
	add.s32 	%r10, %r40, %r39;
	st.shared.f32 	[%r10], %f492;
	mad.lo.s32 	%r41, %r7, 168, %r8;
	add.s32 	%r42, %r41, %r63;
	cvta.to.global.u64 	%rd12, %rd21;
	mul.wide.u32 	%rd13, %r42, 4;
	add.s64 	%rd2, %rd12, %rd13;
	mov.f32 	%f493, 0f00000000;
	@%p11 bra 	$L__BB0_25;
	ld.global.nc.f32 	%f493, [%rd2+8064];
$L__BB0_25:
	st.shared.f32 	[%r10+1536], %f493;
	mov.f32 	%f494, 0f00000000;
	@%p11 bra 	$L__BB0_27;
	ld.global.nc.f32 	%f494, [%rd2+16128];
$L__BB0_27:
	st.shared.f32 	[%r10+3072], %f494;
	mov.f32 	%f495, 0f00000000;
	@%p11 bra 	$L__BB0_29;
	ld.global.nc.f32 	%f495, [%rd2+24192];
$L__BB0_29:
	st.shared.f32 	[%r10+4608], %f495;
	mov.f32 	%f496, 0f00000000;
	@%p11 bra 	$L__BB0_31;
	ld.global.nc.f32 	%f496, [%rd2+32256];
$L__BB0_31:
	st.shared.f32 	[%r10+6144], %f496;
	mov.f32 	%f497, 0f00000000;
	@%p11 bra 	$L__BB0_33;
	ld.global.nc.f32 	%f497, [%rd2+40320];
$L__BB0_33:
	st.shared.f32 	[%r10+7680], %f497;
	mov.f32 	%f498, 0f00000000;
	@%p11 bra 	$L__BB0_35;
	ld.global.nc.f32 	%f498, [%rd2+48384];
$L__BB0_35:
	st.shared.f32 	[%r10+9216], %f498;
	mov.f32 	%f499, 0f00000000;
	@%p11 bra 	$L__BB0_37;
	ld.global.nc.f32 	%f499, [%rd2+56448];
$L__BB0_37:
	st.shared.f32 	[%r10+10752], %f499;
	mov.f32 	%f500, 0f00000000;
	@%p11 bra 	$L__BB0_39;
	ld.global.nc.f32 	%f500, [%rd2+64512];
$L__BB0_39:
	st.shared.f32 	[%r10+12288], %f500;
	mov.f32 	%f501, 0f00000000;
	@%p11 bra 	$L__BB0_41;
	ld.global.nc.f32 	%f501, [%rd2+72576];
$L__BB0_41:
	st.shared.f32 	[%r10+13824], %f501;
	mov.f32 	%f502, 0f00000000;
	@%p11 bra 	$L__BB0_43;
	ld.global.nc.f32 	%f502, [%rd2+80640];
$L__BB0_43:
	st.shared.f32 	[%r10+15360], %f502;
	mov.f32 	%f503, 0f00000000;
	@%p11 bra 	$L__BB0_45;
	ld.global.nc.f32 	%f503, [%rd2+88704];
$L__BB0_45:
	st.shared.f32 	[%r10+16896], %f503;
	mov.f32 	%f504, 0f00000000;
	@%p11 bra 	$L__BB0_47;
	ld.global.nc.f32 	%f504, [%rd2+96768];
$L__BB0_47:
	st.shared.f32 	[%r10+18432], %f504;
	mov.f32 	%f505, 0f00000000;
	@%p11 bra 	$L__BB0_49;
	ld.global.nc.f32 	%f505, [%rd2+104832];
$L__BB0_49:
	shl.b32 	%r44, %r7, 7;
	add.s32 	%r46, %r44, %r40;
	add.s32 	%r62, %r46, 10752;
	st.shared.f32 	[%r10+19968], %f505;
	mov.b32 	%r47, 0;
	st.shared.u32 	[%r10+21504], %r47;
	st.shared.u32 	[%r10+23040], %r47;
	bar.sync 	0;
	mov.b32 	%r64, 256;
$L__BB0_50:
	setp.gt.u32 	%p25, %r63, 167;
	@%p25 bra 	$L__BB0_52;
	ld.shared.f32 	%f297, [%r62+9216];
	ld.shared.f32 	%f298, [%r62+7680];
	ld.shared.f32 	%f299, [%r62+6144];
	ld.shared.f32 	%f300, [%r62+4608];
	ld.shared.f32 	%f301, [%r62+3072];
	ld.shared.f32 	%f302, [%r62+1536];
	ld.shared.f32 	%f303, [%r62];
	ld.shared.f32 	%f304, [%r62+-1536];
	ld.shared.f32 	%f305, [%r62+-3072];
	ld.shared.f32 	%f306, [%r62+-4608];
	ld.shared.f32 	%f307, [%r62+-6144];
	ld.shared.f32 	%f308, [%r62+-7680];
	ld.shared.f32 	%f309, [%r62+-9216];
	ld.shared.f32 	%f310, [%r62+-10752];
	mov.u32 	%r48, %tid.x;
	shl.b32 	%r49, %r48, 2;
	and.b32  	%r50, %r49, 124;
	mov.u32 	%r51, _ZZ24default_function_kernel0E14compute_shared;
	add.s32 	%r52, %r51, %r50;
	add.s32 	%r53, %r52, %r64;
	ld.shared.f32 	%f311, [%r53+128];
	ld.shared.f32 	%f312, [%r53];
	ld.shared.f32 	%f313, [%r53+-128];
	ld.shared.f32 	%f314, [%r53+-256];
	fma.rn.f32 	%f605, %f310, %f314, %f605;
	fma.rn.f32 	%f601, %f309, %f314, %f601;
	fma.rn.f32 	%f597, %f308, %f314, %f597;
	fma.rn.f32 	%f593, %f307, %f314, %f593;
	fma.rn.f32 	%f589, %f306, %f314, %f589;
	fma.rn.f32 	%f585, %f305, %f314, %f585;
	fma.rn.f32 	%f581, %f304, %f314, %f581;
	fma.rn.f32 	%f577, %f303, %f314, %f577;
	fma.rn.f32 	%f573, %f302, %f314, %f573;
	fma.rn.f32 	%f569, %f301, %f314, %f569;
	fma.rn.f32 	%f565, %f300, %f314, %f565;
	fma.rn.f32 	%f606, %f299, %f314, %f606;
	fma.rn.f32 	%f610, %f298, %f314, %f610;
	fma.rn.f32 	%f614, %f297, %f314, %f614;
	fma.rn.f32 	%f604, %f310, %f313, %f604;
	fma.rn.f32 	%f600, %f309, %f313, %f600;
	fma.rn.f32 	%f596, %f308, %f313, %f596;
	fma.rn.f32 	%f592, %f307, %f313, %f592;
	fma.rn.f32 	%f588, %f306, %f313, %f588;
	fma.rn.f32 	%f584, %f305, %f313, %f584;
	fma.rn.f32 	%f580, %f304, %f313, %f580;
	fma.rn.f32 	%f576, %f303, %f313, %f576;
	fma.rn.f32 	%f572, %f302, %f313, %f572;
	fma.rn.f32 	%f568, %f301, %f313, %f568;
	fma.rn.f32 	%f564, %f300, %f313, %f564;
	fma.rn.f32 	%f607, %f299, %f313, %f607;
	fma.rn.f32 	%f611, %f298, %f313, %f611;
	fma.rn.f32 	%f615, %f297, %f313, %f615;
	fma.rn.f32 	%f603, %f310, %f312, %f603;
	fma.rn.f32 	%f599, %f309, %f312, %f599;
	fma.rn.f32 	%f595, %f308, %f312, %f595;
	fma.rn.f32 	%f591, %f307, %f312, %f591;
	fma.rn.f32 	%f587, %f306, %f312, %f587;
	fma.rn.f32 	%f583, %f305, %f312, %f583;
	fma.rn.f32 	%f579, %f304, %f312, %f579;
	fma.rn.f32 	%f575, %f303, %f312, %f575;
	fma.rn.f32 	%f571, %f302, %f312, %f571;
	fma.rn.f32 	%f567, %f301, %f312, %f567;
	fma.rn.f32 	%f563, %f300, %f312, %f563;
	fma.rn.f32 	%f608, %f299, %f312, %f608;
	fma.rn.f32 	%f612, %f298, %f312, %f612;
	fma.rn.f32 	%f616, %f297, %f312, %f616;
	fma.rn.f32 	%f602, %f310, %f311, %f602;
	fma.rn.f32 	%f598, %f309, %f311, %f598;
	fma.rn.f32 	%f594, %f308, %f311, %f594;
	fma.rn.f32 	%f590, %f307, %f311, %f590;
	fma.rn.f32 	%f586, %f306, %f311, %f586;
	fma.rn.f32 	%f582, %f305, %f311, %f582;
	fma.rn.f32 	%f578, %f304, %f311, %f578;
	fma.rn.f32 	%f574, %f303, %f311, %f574;
	fma.rn.f32 	%f570, %f302, %f311, %f570;
	fma.rn.f32 	%f566, %f301, %f311, %f566;
	fma.rn.f32 	%f562, %f300, %f311, %f562;
	fma.rn.f32 	%f609, %f299, %f311, %f609;
	fma.rn.f32 	%f613, %f298, %f311, %f613;
	fma.rn.f32 	%f617, %f297, %f311, %f617;
$L__BB0_52:
	add.s32 	%r64, %r64, 512;
	add.s32 	%r63, %r63, 1;
	add.s32 	%r62, %r62, 4;
	setp.ne.s32 	%p26, %r64, 16640;
	@%p26 bra 	$L__BB0_50;
	add.s32 	%r61, %r61, 1;
	setp.ne.s32 	%p27, %r61, 6;
	@%p27 bra 	$L__BB0_1;
	ld.param.u64 	%rd23, [default_function_kernel0_param_3];
	ld.param.u64 	%rd22, [default_function_kernel0_param_2];
	cvta.to.global.u64 	%rd14, %rd23;
	cvta.to.global.u64 	%rd15, %rd22;
	mov.u32 	%r54, %tid.x;
	shr.u32 	%r55, %r54, 5;
	and.b32  	%r56, %r54, 31;
	mov.u32 	%r57, %ctaid.x;
	shl.b32 	%r58, %r57, 7;
	or.b32  	%r59, %r56, %r58;
	mad.lo.s32 	%r60, %r55, 225792, %r59;
	mul.wide.u32 	%rd16, %r60, 4;
	add.s64 	%rd17, %rd14, %rd16;
	ld.global.nc.f32 	%f315, [%rd17];
	add.f32 	%f316, %f605, %f315;
	add.s64 	%rd18, %rd15, %rd16;
	st.global.f32 	[%rd18], %f316;
	ld.global.nc.f32 	%f317, [%rd17+128];
	add.f32 	%f318, %f604, %f317;
	st.global.f32 	[%rd18+128], %f318;
	ld.global.nc.f32 	%f319, [%rd17+256];
	add.f32 	%f320, %f603, %f319;
	st.global.f32 	[%rd18+256], %f320;
	ld.global.nc.f32 	%f321, [%rd17+384];
	add.f32 	%f322, %f602, %f321;
	st.global.f32 	[%rd18+384], %f322;
	ld.global.nc.f32 	%f323, [%rd17+10838016];
	add.f32 	%f324, %f601, %f323;
	st.global.f32 	[%rd18+10838016], %f324;
	ld.global.nc.f32 	%f325, [%rd17+10838144];
	add.f32 	%f326, %f600, %f325;
	st.global.f32 	[%rd18+10838144], %f326;
	ld.global.nc.f32 	%f327, [%rd17+10838272];
	add.f32 	%f328, %f599, %f327;
	st.global.f32 	[%rd18+10838272], %f328;
	ld.global.nc.f32 	%f329, [%rd17+10838400];
	add.f32 	%f330, %f598, %f329;
	st.global.f32 	[%rd18+10838400], %f330;
	ld.global.nc.f32 	%f331, [%rd17+21676032];
	add.f32 	%f332, %f597, %f331;
	st.global.f32 	[%rd18+21676032], %f332;
	ld.global.nc.f32 	%f333, [%rd17+21676160];
	add.f32 	%f334, %f596, %f333;
	st.global.f32 	[%rd18+21676160], %f334;
	ld.global.nc.f32 	%f335, [%rd17+21676288];
	add.f32 	%f336, %f595, %f335;
	st.global.f32 	[%rd18+21676288], %f336;
	ld.global.nc.f32 	%f337, [%rd17+21676416];
	add.f32 	%f338, %f594, %f337;
	st.global.f32 	[%rd18+21676416], %f338;
	ld.global.nc.f32 	%f339, [%rd17+32514048];
	add.f32 	%f340, %f593, %f339;
	st.global.f32 	[%rd18+32514048], %f340;
	ld.global.nc.f32 	%f341, [%rd17+32514176];
	add.f32 	%f342, %f592, %f341;
	st.global.f32 	[%rd18+32514176], %f342;
	ld.global.nc.f32 	%f343, [%rd17+32514304];
	add.f32 	%f344, %f591, %f343;
	st.global.f32 	[%rd18+32514304], %f344;
	ld.global.nc.f32 	%f345, [%rd17+32514432];
	add.f32 	%f346, %f590, %f345;
	st.global.f32 	[%rd18+32514432], %f346;
	ld.global.nc.f32 	%f347, [%rd17+43352064];
	add.f32 	%f348, %f589, %f347;
	st.global.f32 	[%rd18+43352064], %f348;
	ld.global.nc.f32 	%f349, [%rd17+43352192];
	add.f32 	%f350, %f588, %f349;
	st.global.f32 	[%rd18+43352192], %f350;
	ld.global.nc.f32 	%f351, [%rd17+43352320];
	add.f32 	%f352, %f587, %f351;
	st.global.f32 	[%rd18+43352320], %f352;
	ld.global.nc.f32 	%f353, [%rd17+43352448];
	add.f32 	%f354, %f586, %f353;
	st.global.f32 	[%rd18+43352448], %f354;
	ld.global.nc.f32 	%f355, [%rd17+54190080];
	add.f32 	%f356, %f585, %f355;
	st.global.f32 	[%rd18+54190080], %f356;
	ld.global.nc.f32 	%f357, [%rd17+54190208];
	add.f32 	%f358, %f584, %f357;
	st.global.f32 	[%rd18+54190208], %f358;
	ld.global.nc.f32 	%f359, [%rd17+54190336];
	add.f32 	%f360, %f583, %f359;
	st.global.f32 	[%rd18+54190336], %f360;
	ld.global.nc.f32 	%f361, [%rd17+54190464];
	add.f32 	%f362, %f582, %f361;
	st.global.f32 	[%rd18+54190464], %f362;
	ld.global.nc.f32 	%f363, [%rd17+65028096];
	add.f32 	%f364, %f581, %f363;
	st.global.f32 	[%rd18+65028096], %f364;
	ld.global.nc.f32 	%f365, [%rd17+65028224];
	add.f32 	%f366, %f580, %f365;
	st.global.f32 	[%rd18+65028224], %f366;
	ld.global.nc.f32 	%f367, [%rd17+65028352];
	add.f32 	%f368, %f579, %f367;
	st.global.f32 	[%rd18+65028352], %f368;
	ld.global.nc.f32 	%f369, [%rd17+65028480];
	add.f32 	%f370, %f578, %f369;
	st.global.f32 	[%rd18+65028480], %f370;
	ld.global.nc.f32 	%f371, [%rd17+75866112];
	add.f32 	%f372, %f577, %f371;
	st.global.f32 	[%rd18+75866112], %f372;
	ld.global.nc.f32 	%f373, [%rd17+75866240];
	add.f32 	%f374, %f576, %f373;
	st.global.f32 	[%rd18+75866240], %f374;
	ld.global.nc.f32 	%f375, [%rd17+75866368];
	add.f32 	%f376, %f575, %f375;
	st.global.f32 	[%rd18+75866368], %f376;
	ld.global.nc.f32 	%f377, [%rd17+75866496];
	add.f32 	%f378, %f574, %f377;
	st.global.f32 	[%rd18+75866496], %f378;
	ld.global.nc.f32 	%f379, [%rd17+86704128];
	add.f32 	%f380, %f573, %f379;
	st.global.f32 	[%rd18+86704128], %f380;
	ld.global.nc.f32 	%f381, [%rd17+86704256];
	add.f32 	%f382, %f572, %f381;
	st.global.f32 	[%rd18+86704256], %f382;
	ld.global.nc.f32 	%f383, [%rd17+86704384];
	add.f32 	%f384, %f571, %f383;
	st.global.f32 	[%rd18+86704384], %f384;
	ld.global.nc.f32 	%f385, [%rd17+86704512];
	add.f32 	%f386, %f570, %f385;
	st.global.f32 	[%rd18+86704512], %f386;
	ld.global.nc.f32 	%f387, [%rd17+97542144];
	add.f32 	%f388, %f569, %f387;
	st.global.f32 	[%rd18+97542144], %f388;
	ld.global.nc.f32 	%f389, [%rd17+97542272];
	add.f32 	%f390, %f568, %f389;
	st.global.f32 	[%rd18+97542272], %f390;
	ld.global.nc.f32 	%f391, [%rd17+97542400];
	add.f32 	%f392, %f567, %f391;
	st.global.f32 	[%rd18+97542400], %f392;
	ld.global.nc.f32 	%f393, [%rd17+97542528];
	add.f32 	%f394, %f566, %f393;
	st.global.f32 	[%rd18+97542528], %f394;
	ld.global.nc.f32 	%f395, [%rd17+108380160];
	add.f32 	%f396, %f565, %f395;
	st.global.f32 	[%rd18+108380160], %f396;
	ld.global.nc.f32 	%f397, [%rd17+108380288];
	add.f32 	%f398, %f564, %f397;
	st.global.f32 	[%rd18+108380288], %f398;
	ld.global.nc.f32 	%f399, [%rd17+108380416];
	add.f32 	%f400, %f563, %f399;
	st.global.f32 	[%rd18+108380416], %f400;
	ld.global.nc.f32 	%f401, [%rd17+108380544];
	add.f32 	%f402, %f562, %f401;
	st.global.f32 	[%rd18+108380544], %f402;
	ld.global.nc.f32 	%f403, [%rd17+119218176];
	add.f32 	%f404, %f606, %f403;
	st.global.f32 	[%rd18+119218176], %f404;
	ld.global.nc.f32 	%f405, [%rd17+119218304];
	add.f32 	%f406, %f607, %f405;
	st.global.f32 	[%rd18+119218304], %f406;
	ld.global.nc.f32 	%f407, [%rd17+119218432];
	add.f32 	%f408, %f608, %f407;
	st.global.f32 	[%rd18+119218432], %f408;
	ld.global.nc.f32 	%f409, [%rd17+119218560];
	add.f32 	%f410, %f609, %f409;
	st.global.f32 	[%rd18+119218560], %f410;
	ld.global.nc.f32 	%f411, [%rd17+130056192];
	add.f32 	%f412, %f610, %f411;
	st.global.f32 	[%rd18+130056192], %f412;
	ld.global.nc.f32 	%f413, [%rd17+130056320];
	add.f32 	%f414, %f611, %f413;
	st.global.f32 	[%rd18+130056320], %f414;
	ld.global.nc.f32 	%f415, [%rd17+130056448];
	add.f32 	%f416, %f612, %f415;
	st.global.f32 	[%rd18+130056448], %f416;
	ld.global.nc.f32 	%f417, [%rd17+130056576];
	add.f32 	%f418, %f613, %f417;
	st.global.f32 	[%rd18+130056576], %f418;
	ld.global.nc.f32 	%f419, [%rd17+140894208];
	add.f32 	%f420, %f614, %f419;
	st.global.f32 	[%rd18+140894208], %f420;
	ld.global.nc.f32 	%f421, [%rd17+140894336];
	add.f32 	%f422, %f615, %f421;
	st.global.f32 	[%rd18+140894336], %f422;
	ld.global.nc.f32 	%f423, [%rd17+140894464];
	add.f32 	%f424, %f616, %f423;
	st.global.f32 	[%rd18+140894464], %f424;
	ld.global.nc.f32 	%f425, [%rd17+140894592];
	add.f32 	%f426, %f617, %f425;
	st.global.f32 	[%rd18+140894592], %f426;
	ret;

}


// ===== COMPILED SASS (sm_100) =====

	.target	sm_100

	.elftype	@"ET_EXEC"


//--------------------- .note.nv.tkinfo           --------------------------
	.section	.note.nv.tkinfo,"",@"SHT_NOTE"
	.sectionflags	@"SHF_NOTE_NV_TKINFO"
	.tkinfo
        /*0018*/ 	.word	0x00000002
        /*0030*/ 	.string	""
        /*0030*/ 	.string	"ptxas"
        /*0030*/ 	.string	"Cuda compilation tools, release 13.0, V13.0.88"
        /*0030*/ 	.string	"Build cuda_13.0.r13.0/compiler.36424714_0"
        /*0030*/ 	.string	"-arch sm_100 -m 64 "



//--------------------- .note.nv.cuinfo           --------------------------
	.section	.note.nv.cuinfo,"",@"SHT_NOTE"
	.sectionflags	@"SHF_NOTE_NV_CUINFO"
        /*0018*/ 	.short	0x0002
        /*001a*/ 	.short	0x0064
        /*001c*/ 	.short	0x0082
	.zero		2


//--------------------- .nv.info                  --------------------------
	.section	.nv.info,"",@"SHT_CUDA_INFO"
	.align	4


	//----- nvinfo : EIATTR_REGCOUNT
	.align		4
        /*0000*/ 	.byte	0x04, 0x2f
        /*0002*/ 	.short	(.L_1 - .L_0)
	.align		4
.L_0:
        /*0004*/ 	.word	index@(default_function_kernel0)
        /*0008*/ 	.word	0x00000050


	//----- nvinfo : EIATTR_FRAME_SIZE
	.align		4
.L_1:
        /*000c*/ 	.byte	0x04, 0x11
        /*000e*/ 	.short	(.L_3 - .L_2)
	.align		4
.L_2:
        /*0010*/ 	.word	index@(default_function_kernel0)
        /*0014*/ 	.word	0x00000000


	//----- nvinfo : EIATTR_MIN_STACK_SIZE
	.align		4
.L_3:
        /*0018*/ 	.byte	0x04, 0x12
        /*001a*/ 	.short	(.L_5 - .L_4)
	.align		4
.L_4:
        /*001c*/ 	.word	index@(default_function_kernel0)
        /*0020*/ 	.word	0x00000000
.L_5:


//--------------------- .nv.compat                --------------------------
	.section	.nv.compat,"",@"SHT_CUDA_COMPAT_INFO"
	.align	4
        /*0000*/ 	.byte	0x02, 0x09, 0x00, 0x00, 0x02, 0x02, 0x01, 0x00, 0x02, 0x05, 0x05, 0x00, 0x03, 0x07, 0x01, 0x01
        /*0010*/ 	.byte	0x02, 0x03, 0x00, 0x00, 0x02, 0x06, 0x01, 0x00, 0x04, 0x0b, 0x08, 0x00, 0x09, 0x00, 0x00, 0x00
        /*0020*/ 	.byte	0x00, 0x00, 0x00, 0x00


//--------------------- .nv.info.default_function_kernel0 --------------------------
	.section	.nv.info.default_function_kernel0,"",@"SHT_CUDA_INFO"
	.sectionflags	@""
	.align	4


	//----- nvinfo : EIATTR_CUDA_API_VERSION
	.align		4
        /*0000*/ 	.byte	0x04, 0x37
        /*0002*/ 	.short	(.L_7 - .L_6)
.L_6:
        /*0004*/ 	.word	0x00000082


	//----- nvinfo : EIATTR_KPARAM_INFO
	.align		4
.L_7:
        /*0008*/ 	.byte	0x04, 0x17
        /*000a*/ 	.short	(.L_9 - .L_8)
.L_8:
        /*000c*/ 	.word	0x00000000
        /*0010*/ 	.short	0x0003
        /*0012*/ 	.short	0x0018
        /*0014*/ 	.byte	0x00, 0xf5, 0x21, 0x00


	//----- nvinfo : EIATTR_KPARAM_INFO
	.align		4
.L_9:
        /*0018*/ 	.byte	0x04, 0x17
        /*001a*/ 	.short	(.L_11 - .L_10)
.L_10:
        /*001c*/ 	.word	0x00000000
        /*0020*/ 	.short	0x0002
        /*0022*/ 	.short	0x0010
        /*0024*/ 	.byte	0x00, 0xf5, 0x21, 0x00


	//----- nvinfo : EIATTR_KPARAM_INFO
	.align		4
.L_11:
        /*0028*/ 	.byte	0x04, 0x17
        /*002a*/ 	.short	(.L_13 - .L_12)
.L_12:
        /*002c*/ 	.word	0x00000000
        /*0030*/ 	.short	0x0001
        /*0032*/ 	.short	0x0008
        /*0034*/ 	.byte	0x00, 0xf5, 0x21, 0x00


	//----- nvinfo : EIATTR_KPARAM_INFO
	.align		4
.L_13:
        /*0038*/ 	.byte	0x04, 0x17
        /*003a*/ 	.short	(.L_15 - .L_14)
.L_14:
        /*003c*/ 	.word	0x00000000
        /*0040*/ 	.short	0x0000
        /*0042*/ 	.short	0x0000
        /*0044*/ 	.byte	0x00, 0xf5, 0x21, 0x00


	//----- nvinfo : EIATTR_SPARSE_MMA_MASK
	.align		4
.L_15:
        /*0048*/ 	.byte	0x03, 0x50
        /*004a*/ 	.short	0x0000


	//----- nvinfo : EIATTR_MAXREG_COUNT
	.align		4
        /*004c*/ 	.byte	0x03, 0x1b
        /*004e*/ 	.short	0x00a8


	//----- nvinfo : EIATTR_NUM_BARRIERS
	.align		4
        /*0050*/ 	.byte	0x02, 0x4c
        /*0052*/ 	.byte	0x01
	.zero		1


	//----- nvinfo : EIATTR_MERCURY_ISA_VERSION
	.align		4
        /*0054*/ 	.byte	0x03, 0x5f
        /*0056*/ 	.short	0x0101


	//----- nvinfo : EIATTR_VRC_CTA_INIT_COUNT
	.align		4
        /*0058*/ 	.byte	0x02, 0x4a
	.zero		1
	.zero		1


	//----- nvinfo : EIATTR_EXIT_INSTR_OFFSETS
	.align		4
        /*005c*/ 	.byte	0x04, 0x1c
        /*005e*/ 	.short	(.L_17 - .L_16)


	//   ....[0]....
.L_16:
        /*0060*/ 	.word	0x00001d00


	//----- nvinfo : EIATTR_MAX_THREADS
	.align		4
.L_17:
        /*0064*/ 	.byte	0x04, 0x05
        /*0066*/ 	.short	(.L_19 - .L_18)
.L_18:
        /*0068*/ 	.word	0x00000180
        /*006c*/ 	.word	0x00000001
        /*0070*/ 	.word	0x00000001


	//----- nvinfo : EIATTR_CRS_STACK_SIZE
	.align		4
.L_19:
        /*0074*/ 	.byte	0x04, 0x1e
        /*0076*/ 	.short	(.L_21 - .L_20)
.L_20:
        /*0078*/ 	.word	0x00000000


	//----- nvinfo : EIATTR_CBANK_PARAM_SIZE
	.align		4
.L_21:
        /*007c*/ 	.byte	0x03, 0x19
        /*007e*/ 	.short	0x0020


	//----- nvinfo : EIATTR_PARAM_CBANK
	.align		4
        /*0080*/ 	.byte	0x04, 0x0a
        /*0082*/ 	.short	(.L_23 - .L_22)
	.align		4
.L_22:
        /*0084*/ 	.word	index@(.nv.constant0.default_function_kernel0)
        /*0088*/ 	.short	0x0380
        /*008a*/ 	.short	0x0020


	//----- nvinfo : EIATTR_SW_WAR
	.align		4
.L_23:
        /*008c*/ 	.byte	0x04, 0x36
        /*008e*/ 	.short	(.L_25 - .L_24)
.L_24:
        /*0090*/ 	.word	0x00000008
.L_25:


//--------------------- .nv.callgraph             --------------------------
	.section	.nv.callgraph,"",@"SHT_CUDA_CALLGRAPH"
	.align	4
	.sectionentsize	8
	.align		4
        /*0000*/ 	.word	0x00000000
	.align		4
        /*0004*/ 	.word	0xffffffff
	.align		4
        /*0008*/ 	.word	0x00000000
	.align		4
        /*000c*/ 	.word	0xfffffffe
	.align		4
        /*0010*/ 	.word	0x00000000
	.align		4
        /*0014*/ 	.word	0xfffffffd
	.align		4
        /*0018*/ 	.word	0x00000000
	.align		4
        /*001c*/ 	.word	0xfffffffc


//--------------------- .text.default_function_kernel0 --------------------------
	.section	.text.default_function_kernel0,"ax",@progbits
	.align	128
        .global         default_function_kernel0
        .type           default_function_kernel0,@function
        .size           default_function_kernel0,(.L_x_8 - default_function_kernel0)
        .other          default_function_kernel0,@"STO_CUDA_ENTRY STV_DEFAULT"
default_function_kernel0:
.text.default_function_kernel0:
[----:B------:R-:W-:Y:S01]  /*0000*/  LDC R1, c[0x0][0x37c] ;  /* 0x0000df00ff017b82 */ /* 0x000fe20000000800 */
[----:B------:R-:W0:Y:S01]  /*0010*/  S2R R54, SR_TID.X ;  /* 0x0000000000367919 */ /* 0x000e220000002100 */
[----:B------:R-:W-:Y:S01]  /*0020*/  HFMA2 R33, -RZ, RZ, 0, 0 ;  /* 0x00000000ff217431 */ /* 0x000fe200000001ff */
[----:B------:R-:W-:Y:S01]  /*0030*/  CS2R R12, SRZ ;  /* 0x00000000000c7805 */ /* 0x000fe2000001ff00 */
[----:B------:R-:W-:Y:S01]  /*0040*/  HFMA2 R75, -RZ, RZ, 0, 0 ;  /* 0x00000000ff4b7431 */ /* 0x000fe200000001ff */
[----:B------:R-:W1:Y:S01]  /*0050*/  S2R R3, SR_CTAID.X ;  /* 0x0000000000037919 */ /* 0x000e620000002500 */
[----:B------:R-:W-:Y:S01]  /*0060*/  HFMA2 R58, -RZ, RZ, 0, 0 ;  /* 0x00000000ff3a7431 */ /* 0x000fe200000001ff */
[----:B------:R-:W-:Y:S01]  /*0070*/  CS2R R10, SRZ ;  /* 0x00000000000a7805 */ /* 0x000fe2000001ff00 */
[----:B------:R-:W-:Y:S01]  /*0080*/  HFMA2 R57, -RZ, RZ, 0, 0 ;  /* 0x00000000ff397431 */ /* 0x000fe200000001ff */
[----:B------:R-:W-:Y:S01]  /*0090*/  CS2R R8, SRZ ;  /* 0x0000000000087805 */ /* 0x000fe2000001ff00 */
[----:B------:R-:W-:Y:S01]  /*00a0*/  HFMA2 R68, -RZ, RZ, 0, 0 ;  /* 0x00000000ff447431 */ /* 0x000fe200000001ff */
[----:B------:R-:W-:-:S02]  /*00b0*/  CS2R R6, SRZ ;  /* 0x0000000000067805 */ /* 0x000fc4000001ff00 */
[----:B------:R-:W-:Y:S02]  /*00c0*/  CS2R R48, SRZ ;  /* 0x0000000000307805 */ /* 0x000fe4000001ff00 */
[----:B------:R-:W-:Y:S02]  /*00d0*/  CS2R R34, SRZ ;  /* 0x0000000000227805 */ /* 0x000fe4000001ff00 */
[----:B------:R-:W-:Y:S02]  /*00e0*/  CS2R R46, SRZ ;  /* 0x00000000002e7805 */ /* 0x000fe4000001ff00 */
[----:B------:R-:W-:Y:S02]  /*00f0*/  MOV R66, RZ ;  /* 0x000000ff00427202 */ /* 0x000fe40000000f00 */
[----:B------:R-:W-:Y:S02]  /*0100*/  CS2R R62, SRZ ;  /* 0x00000000003e7805 */ /* 0x000fe4000001ff00 */
[----:B------:R-:W-:-:S02]  /*0110*/  CS2R R42, SRZ ;  /* 0x00000000002a7805 */ /* 0x000fc4000001ff00 */
[----:B------:R-:W-:Y:S02]  /*0120*/  CS2R R52, SRZ ;  /* 0x0000000000347805 */ /* 0x000fe4000001ff00 */
[----:B------:R-:W-:Y:S02]  /*0130*/  CS2R R38, SRZ ;  /* 0x0000000000267805 */ /* 0x000fe4000001ff00 */
[----:B------:R-:W-:Y:S02]  /*0140*/  CS2R R28, SRZ ;  /* 0x00000000001c7805 */ /* 0x000fe4000001ff00 */
[----:B------:R-:W-:Y:S02]  /*0150*/  MOV R76, RZ ;  /* 0x000000ff004c7202 */ /* 0x000fe40000000f00 */
[----:B------:R-:W-:Y:S02]  /*0160*/  CS2R R60, SRZ ;  /* 0x00000000003c7805 */ /* 0x000fe4000001ff00 */
[----:B------:R-:W-:-:S02]  /*0170*/  MOV R64, RZ ;  /* 0x000000ff00407202 */ /* 0x000fc40000000f00 */
[----:B------:R-:W-:Y:S02]  /*0180*/  CS2R R72, SRZ ;  /* 0x0000000000487805 */ /* 0x000fe4000001ff00 */
[----:B------:R-:W-:Y:S02]  /*0190*/  CS2R R40, SRZ ;  /* 0x0000000000287805 */ /* 0x000fe4000001ff00 */
[----:B------:R-:W-:Y:S02]  /*01a0*/  CS2R R14, SRZ ;  /* 0x00000000000e7805 */ /* 0x000fe4000001ff00 */
[----:B------:R-:W-:Y:S02]  /*01b0*/  CS2R R16, SRZ ;  /* 0x0000000000107805 */ /* 0x000fe4000001ff00 */
[----:B------:R-:W-:Y:S02]  /*01c0*/  CS2R R18, SRZ ;  /* 0x0000000000127805 */ /* 0x000fe4000001ff00 */
[----:B------:R-:W-:-:S02]  /*01d0*/  CS2R R20, SRZ ;  /* 0x0000000000147805 */ /* 0x000fc4000001ff00 */
[----:B------:R-:W-:Y:S02]  /*01e0*/  CS2R R22, SRZ ;  /* 0x0000000000167805 */ /* 0x000fe4000001ff00 */
[----:B------:R-:W-:Y:S02]  /*01f0*/  CS2R R24, SRZ ;  /* 0x0000000000187805 */ /* 0x000fe4000001ff00 */
[----:B------:R-:W-:Y:S02]  /*0200*/  CS2R R26, SRZ ;  /* 0x00000000001a7805 */ /* 0x000fe4000001ff00 */
[----:B0-----:R-:W-:Y:S01]  /*0210*/  LOP3.LUT R0, R54, 0x7f, RZ, 0xc0, !PT ;  /* 0x0000007f36007812 */ /* 0x001fe200078ec0ff */
[----:B------:R-:W0:Y:S03]  /*0220*/  LDCU.64 UR8, c[0x0][0x358] ;  /* 0x00006b00ff0877ac */ /* 0x000e260008000a00 */
[----:B-1----:R-:W-:-:S05]  /*0230*/  LEA R0, R3, R0, 0x7 ;  /* 0x0000000003007211 */ /* 0x002fca00078e38ff */
[----:B------:R-:W-:-:S05]  /*0240*/  IMAD.HI.U32 R2, R0, 0x4a4dc96f, RZ ;  /* 0x4a4dc96f00027827 */ /* 0x000fca00078e00ff */
[----:B------:R-:W-:Y:S02]  /*0250*/  SHF.R.U32.HI R3, RZ, 0x9, R2 ;  /* 0x00000009ff037819 */ /* 0x000fe40000011602 */
[----:B------:R-:W-:-:S03]  /*0260*/  SHF.R.U32.HI R2, RZ, 0x7, R54 ;  /* 0x00000007ff027819 */ /* 0x000fc60000011636 */
[----:B------:R-:W-:Y:S01]  /*0270*/  IMAD R5, R3, -0x6e4, R0 ;  /* 0xfffff91c03057824 */ /* 0x000fe200078e0200 */
[----:B------:R-:W-:-:S03]  /*0280*/  MOV R0, RZ ;  /* 0x000000ff00007202 */ /* 0x000fc60000000f00 */
[----:B------:R-:W-:Y:S01]  /*0290*/  IMAD R2, R2, 0x6e4, R5 ;  /* 0x000006e402027824 */ /* 0x000fe200078e0205 */
[----:B------:R-:W-:-:S03]  /*02a0*/  CS2R R4, SRZ ;  /* 0x0000000000047805 */ /* 0x000fc6000001ff00 */
[----:B------:R-:W-:Y:S01]  /*02b0*/  IMAD R32, R3, 0x485a0, R2 ;  /* 0x000485a003207824 */ /* 0x000fe200078e0202 */
[----:B0-----:R-:W-:-:S07]  /*02c0*/  CS2R R2, SRZ ;  /* 0x0000000000027805 */ /* 0x001fce000001ff00 */
.L_x_6:
[----:B------:R-:W0:Y:S01]  /*02d0*/  LDC.64 R30, c[0x0][0x380] ;  /* 0x0000e000ff1e7b82 */ /* 0x000e220000000a00 */
[C---:B------:R-:W-:Y:S02]  /*02e0*/  SHF.L.U32 R36, R33.reuse, 0x5, RZ ;  /* 0x0000000521247819 */ /* 0x040fe400000006ff */
[----:B------:R-:W-:Y:S02]  /*02f0*/  SHF.R.U32.HI R37, RZ, 0x7, R54 ;  /* 0x00000007ff257819 */ /* 0x000fe40000011636 */
[----:B-1----:R-:W-:Y:S02]  /*0300*/  MOV R45, RZ ;  /* 0x000000ff002d7202 */ /* 0x002fe40000000f00 */
[----:B------:R-:W-:Y:S01]  /*0310*/  LOP3.LUT R50, R36, R37, RZ, 0xfc, !PT ;  /* 0x0000002524327212 */ /* 0x000fe200078efcff */
[----:B------:R-:W-:-:S03]  /*0320*/  IMAD R37, R33, 0xdc80, R32 ;  /* 0x0000dc8021257824 */ /* 0x000fc600078e0220 */
[----:B------:R-:W-:Y:S01]  /*0330*/  ISETP.GT.U32.AND P0, PT, R50, 0xa1, PT ;  /* 0x000000a13200780c */ /* 0x000fe20003f04070 */
[----:B0-----:R-:W-:-:S12]  /*0340*/  IMAD.WIDE.U32 R30, R37, 0x4, R30 ;  /* 0x00000004251e7825 */ /* 0x001fd800078e001e */
[----:B------:R-:W2:Y:S01]  /*0350*/  @!P0 LDG.E.CONSTANT R45, desc[UR8][R30.64+0xa560] ;  /* 0x00a560081e2d8981 */ /* 0x000ea2000c1e9900 */
[----:B------:R-:W0:Y:S01]  /*0360*/  S2UR UR5, SR_CgaCtaId ;  /* 0x00000000000579c3 */ /* 0x000e220000008800 */
[----:B------:R-:W-:Y:S01]  /*0370*/  UMOV UR4, 0x400 ;  /* 0x0000040000047882 */ /* 0x000fe20000000000 */
[C---:B------:R-:W-:Y:S01]  /*0380*/  ISETP.GT.U32.AND P0, PT, R50.reuse, 0x9e, PT ;  /* 0x0000009e3200780c */ /* 0x040fe20003f04070 */
[----:B------:R-:W3:Y:S01]  /*0390*/  LDG.E.CONSTANT R37, desc[UR8][R30.64] ;  /* 0x000000081e257981 */ /* 0x000ee2000c1e9900 */
[C---:B------:R-:W-:Y:S02]  /*03a0*/  ISETP.GT.U32.AND P1, PT, R50.reuse, 0x9b, PT ;  /* 0x0000009b3200780c */ /* 0x040fe40003f24070 */
[C---:B------:R-:W-:Y:S02]  /*03b0*/  ISETP.GT.U32.AND P2, PT, R50.reuse, 0x98, PT ;  /* 0x000000983200780c */ /* 0x040fe40003f44070 */
[C---:B------:R-:W-:Y:S02]  /*03c0*/  ISETP.GT.U32.AND P3, PT, R50.reuse, 0x95, PT ;  /* 0x000000953200780c */ /* 0x040fe40003f64070 */
[----:B------:R-:W-:-:S02]  /*03d0*/  ISETP.GT.U32.AND P4, PT, R50, 0x92, PT ;  /* 0x000000923200780c */ /* 0x000fc40003f84070 */
[C---:B------:R-:W-:Y:S02]  /*03e0*/  ISETP.GT.U32.AND P5, PT, R50.reuse, 0x8f, PT ;  /* 0x0000008f3200780c */ /* 0x040fe40003fa4070 */
[----:B------:R-:W-:Y:S02]  /*03f0*/  ISETP.GT.U32.AND P6, PT, R50, 0x8c, PT ;  /* 0x0000008c3200780c */ /* 0x000fe40003fc4070 */
[----:B------:R-:W-:Y:S02]  /*0400*/  MOV R51, RZ ;  /* 0x000000ff00337202 */ /* 0x000fe40000000f00 */
[----:B------:R-:W-:Y:S02]  /*0410*/  MOV R55, RZ ;  /* 0x000000ff00377202 */ /* 0x000fe40000000f00 */
[----:B------:R-:W-:Y:S02]  /*0420*/  MOV R59, RZ ;  /* 0x000000ff003b7202 */ /* 0x000fe40000000f00 */
[----:B------:R-:W-:Y:S01]  /*0430*/  MOV R65, RZ ;  /* 0x000000ff00417202 */ /* 0x000fe20000000f00 */
[----:B------:R-:W4:Y:S01]  /*0440*/  @!P0 LDG.E.CONSTANT R51, desc[UR8][R30.64+0xf810] ;  /* 0x00f810081e338981 */ /* 0x000f22000c1e9900 */
[----:B0-----:R-:W-:Y:S01]  /*0450*/  ULEA UR6, UR5, UR4, 0x18 ;  /* 0x0000000405067291 */ /* 0x001fe2000f8ec0ff */
[----:B------:R-:W-:-:S02]  /*0460*/  MOV R67, RZ ;  /* 0x000000ff00437202 */ /* 0x000fc40000000f00 */
[----:B------:R-:W-:Y:S01]  /*0470*/  MOV R69, RZ ;  /* 0x000000ff00457202 */ /* 0x000fe20000000f00 */
[----:B------:R-:W5:Y:S01]  /*0480*/  @!P1 LDG.E.CONSTANT R55, desc[UR8][R30.64+0x14ac0] ;  /* 0x014ac0081e379981 */ /* 0x000f62000c1e9900 */
[----:B------:R-:W-:Y:S02]  /*0490*/  MOV R71, RZ ;  /* 0x000000ff00477202 */ /* 0x000fe40000000f00 */
[C---:B------:R-:W-:Y:S01]  /*04a0*/  LEA R44, R54.reuse, UR6, 0x2 ;  /* 0x00000006362c7c11 */ /* 0x040fe2000f8e10ff */
[----:B------:R-:W-:Y:S06]  /*04b0*/  BAR.SYNC.DEFER_BLOCKING 0x0 ;  /* 0x0000000000007b1d */ /* 0x000fec0000010000 */
[----:B------:R-:W5:Y:S04]  /*04c0*/  @!P2 LDG.E.CONSTANT R59, desc[UR8][R30.64+0x19d70] ;  /* 0x019d70081e3ba981 */ /* 0x000f68000c1e9900 */
[----:B------:R-:W5:Y:S04]  /*04d0*/  @!P3 LDG.E.CONSTANT R65, desc[UR8][R30.64+0x1f020] ;  /* 0x01f020081e41b981 */ /* 0x000f68000c1e9900 */
[----:B------:R-:W5:Y:S04]  /*04e0*/  @!P4 LDG.E.CONSTANT R67, desc[UR8][R30.64+0x242d0] ;  /* 0x0242d0081e43c981 */ /* 0x000f68000c1e9900 */
[----:B------:R-:W5:Y:S04]  /*04f0*/  @!P5 LDG.E.CONSTANT R69, desc[UR8][R30.64+0x29580] ;  /* 0x029580081e45d981 */ /* 0x000f68000c1e9900 */
[----:B------:R-:W5:Y:S04]  /*0500*/  @!P6 LDG.E.CONSTANT R71, desc[UR8][R30.64+0x2e830] ;  /* 0x02e830081e47e981 */ /* 0x000f68000c1e9900 */
[----:B--2---:R0:W-:Y:S04]  /*0510*/  STS [R44+0xc00], R45 ;  /* 0x000c002d2c007388 */ /* 0x0041e80000000800 */
[----:B0-----:R-:W2:Y:S04]  /*0520*/  LDG.E.CONSTANT R45, desc[UR8][R30.64+0x52b0] ;  /* 0x0052b0081e2d7981 */ /* 0x001ea8000c1e9900 */
[----:B---3--:R0:W-:Y:S01]  /*0530*/  STS [R44], R37 ;  /* 0x000000252c007388 */ /* 0x0081e20000000800 */
[----:B------:R-:W-:-:S03]  /*0540*/  ISETP.GT.U32.AND P0, PT, R54, 0xff, PT ;  /* 0x000000ff3600780c */ /* 0x000fc60003f04070 */
[----:B----4-:R0:W-:Y:S04]  /*0550*/  STS [R44+0x1200], R51 ;  /* 0x001200332c007388 */ /* 0x0101e80000000800 */
[----:B-----5:R0:W-:Y:S04]  /*0560*/  STS [R44+0x1800], R55 ;  /* 0x001800372c007388 */ /* 0x0201e80000000800 */
[----:B------:R0:W-:Y:S04]  /*0570*/  STS [R44+0x1e00], R59 ;  /* 0x001e003b2c007388 */ /* 0x0001e80000000800 */
[----:B------:R0:W-:Y:S04]  /*0580*/  STS [R44+0x2400], R65 ;  /* 0x002400412c007388 */ /* 0x0001e80000000800 */
[----:B------:R0:W-:Y:S04]  /*0590*/  STS [R44+0x2a00], R67 ;  /* 0x002a00432c007388 */ /* 0x0001e80000000800 */
[----:B------:R0:W-:Y:S04]  /*05a0*/  STS [R44+0x3000], R69 ;  /* 0x003000452c007388 */ /* 0x0001e80000000800 */
[----:B------:R0:W-:Y:S01]  /*05b0*/  STS [R44+0x3600], R71 ;  /* 0x003600472c007388 */ /* 0x0001e20000000800 */
[----:B------:R-:W-:Y:S01]  /*05c0*/  IADD3 R33, PT, PT, R33, 0x1, RZ ;  /* 0x0000000121217810 */ /* 0x000fe20007ffe0ff */
[----:B------:R-:W-:Y:S03]  /*05d0*/  BSSY.RECONVERGENT B0, `(.L_x_0) ;  /* 0x000000b000007945 */ /* 0x000fe60003800200 */
[----:B------:R-:W-:Y:S01]  /*05e0*/  ISETP.NE.AND P1, PT, R33, 0x6, PT ;  /* 0x000000062100780c */ /* 0x000fe20003f25270 */
[----:B--2---:R0:W-:Y:S01]  /*05f0*/  STS [R44+0x600], R45 ;  /* 0x0006002d2c007388 */ /* 0x0041e20000000800 */
[----:B------:R-:W-:Y:S11]  /*0600*/  @P0 BRA `(.L_x_1) ;  /* 0x00000000001c0947 */ /* 0x000ff60003800000 */
[----:B------:R-:W-:Y:S01]  /*0610*/  ISETP.GT.U32.AND P0, PT, R50, 0x89, PT ;  /* 0x000000893200780c */ /* 0x000fe20003f04070 */
[----:B------:R-:W-:Y:S01]  /*0620*/  BSSY.RECONVERGENT B1, `(.L_x_2) ;  /* 0x0000004000017945 */ /* 0x000fe20003800200 */
[----:B0-----:R-:W-:-:S11]  /*0630*/  MOV R37, RZ ;  /* 0x000000ff00257202 */ /* 0x001fd60000000f00 */
[----:B------:R-:W-:Y:S05]  /*0640*/  @P0 BRA `(.L_x_3) ;  /* 0x0000000000040947 */ /* 0x000fea0003800000 */
[----:B------:R0:W5:Y:S02]  /*0650*/  LDG.E.CONSTANT R37, desc[UR8][R30.64+0x33ae0] ;  /* 0x033ae0081e257981 */ /* 0x000164000c1e9900 */
.L_x_3:
[----:B------:R-:W-:Y:S05]  /*0660*/  BSYNC.RECONVERGENT B1 ;  /* 0x0000000000017941 */ /* 0x000fea0003800200 */
.L_x_2:
[----:B-----5:R1:W-:Y:S02]  /*0670*/  STS [R44+0x3c00], R37 ;  /* 0x003c00252c007388 */ /* 0x0203e40000000800 */
.L_x_1:
[----:B------:R-:W-:Y:S05]  /*0680*/  BSYNC.RECONVERGENT B0 ;  /* 0x0000000000007941 */ /* 0x000fea0003800200 */
.L_x_0:
[----:B------:R-:W1:Y:S01]  /*0690*/  S2R R54, SR_TID.X ;  /* 0x0000000000367919 */ /* 0x000e620000002100 */
[----:B0-----:R-:W0:Y:S01]  /*06a0*/  LDC.64 R30, c[0x0][0x388] ;  /* 0x0000e200ff1e7b82 */ /* 0x001e220000000a00 */
[----:B------:R-:W-:Y:S01]  /*06b0*/  HFMA2 R55, -RZ, RZ, 0, 0 ;  /* 0x00000000ff377431 */ /* 0x000fe200000001ff */
[----:B------:R-:W-:Y:S01]  /*06c0*/  MOV R59, RZ ;  /* 0x000000ff003b7202 */ /* 0x000fe20000000f00 */
[----:B------:R-:W-:Y:S01]  /*06d0*/  HFMA2 R65, -RZ, RZ, 0, 0 ;  /* 0x00000000ff417431 */ /* 0x000fe200000001ff */
[----:B-1----:R-:W-:Y:S02]  /*06e0*/  LOP3.LUT R44, R54, 0x1f, RZ, 0xc0, !PT ;  /* 0x0000001f362c7812 */ /* 0x002fe400078ec0ff */
[----:B------:R-:W-:Y:S02]  /*06f0*/  SHF.R.U32.HI R37, RZ, 0x5, R54 ;  /* 0x00000005ff257819 */ /* 0x000fe40000011636 */
[----:B------:R-:W-:-:S03]  /*0700*/  IADD3 R45, PT, PT, -R44, 0xa8, RZ ;  /* 0x000000a82c2d7810 */ /* 0x000fc60007ffe1ff */
[----:B------:R-:W-:Y:S01]  /*0710*/  IMAD R51, R37, 0xa8, R44 ;  /* 0x000000a825337824 */ /* 0x000fe200078e022c */
[----:B------:R-:W-:Y:S01]  /*0720*/  ISETP.GE.U32.AND P0, PT, R36, R45, PT ;  /* 0x0000002d2400720c */ /* 0x000fe20003f06070 */
[----:B------:R-:W-:-:S03]  /*0730*/  HFMA2 R45, -RZ, RZ, 0, 0 ;  /* 0x00000000ff2d7431 */ /* 0x000fc600000001ff */
[----:B------:R-:W-:-:S05]  /*0740*/  IADD3 R51, PT, PT, R36, R51, RZ ;  /* 0x0000003324337210 */ /* 0x000fca0007ffe0ff */
[----:B0-----:R-:W-:Y:S01]  /*0750*/  IMAD.WIDE.U32 R30, R51, 0x4, R30 ;  /* 0x00000004331e7825 */ /* 0x001fe200078e001e */
[----:B------:R-:W-:-:S04]  /*0760*/  MOV R51, RZ ;  /* 0x000000ff00337202 */ /* 0x000fc80000000f00 */
[----:B------:R-:W2:Y:S04]  /*0770*/  @!P0 LDG.E.CONSTANT R45, desc[UR8][R30.64] ;  /* 0x000000081e2d8981 */ /* 0x000ea8000c1e9900 */
[----:B------:R-:W3:Y:S04]  /*0780*/  @!P0 LDG.E.CONSTANT R55, desc[UR8][R30.64+0x3f00] ;  /* 0x003f00081e378981 */ /* 0x000ee8000c1e9900 */
[----:B------:R-:W4:Y:S04]  /*0790*/  @!P0 LDG.E.CONSTANT R65, desc[UR8][R30.64+0x7e00] ;  /* 0x007e00081e418981 */ /* 0x000f28000c1e9900 */
[----:B------:R-:W5:Y:S04]  /*07a0*/  @!P0 LDG.E.CONSTANT R51, desc[UR8][R30.64+0x1f80] ;  /* 0x001f80081e338981 */ /* 0x000f68000c1e9900 */
[----:B------:R-:W5:Y:S01]  /*07b0*/  @!P0 LDG.E.CONSTANT R59, desc[UR8][R30.64+0x5e80] ;  /* 0x005e80081e3b8981 */ /* 0x000f62000c1e9900 */
[----:B------:R-:W-:-:S04]  /*07c0*/  UIADD3 UR4, UPT, UPT, UR4, 0x4000, URZ ;  /* 0x0000400004047890 */ /* 0x000fc8000fffe0ff */
[----:B------:R-:W-:-:S06]  /*07d0*/  ULEA UR4, UR5, UR4, 0x18 ;  /* 0x0000000405047291 */ /* 0x000fcc000f8ec0ff */
[----:B------:R-:W-:Y:S01]  /*07e0*/  LEA R44, R54, UR4, 0x2 ;  /* 0x00000004362c7c11 */ /* 0x000fe2000f8e10ff */
[----:B------:R-:W-:Y:S02]  /*07f0*/  HFMA2 R71, -RZ, RZ, 0, 0 ;  /* 0x00000000ff477431 */ /* 0x000fe400000001ff */
[----:B------:R-:W-:Y:S01]  /*0800*/  IMAD.MOV.U32 R67, RZ, RZ, RZ ;  /* 0x000000ffff437224 */ /* 0x000fe200078e00ff */
[----:B------:R-:W-:Y:S02]  /*0810*/  MOV R69, RZ ;  /* 0x000000ff00457202 */ /* 0x000fe40000000f00 */
[----:B------:R-:W-:-:S03]  /*0820*/  MOV R77, RZ ;  /* 0x000000ff004d7202 */ /* 0x000fc60000000f00 */
[----:B------:R-:W5:Y:S04]  /*0830*/  @!P0 LDG.E.CONSTANT R67, desc[UR8][R30.64+0x9d80] ;  /* 0x009d80081e438981 */ /* 0x000f68000c1e9900 */
[----:B------:R-:W5:Y:S04]  /*0840*/  @!P0 LDG.E.CONSTANT R69, desc[UR8][R30.64+0xbd00] ;  /* 0x00bd00081e458981 */ /* 0x000f68000c1e9900 */
[----:B------:R-:W5:Y:S04]  /*0850*/  @!P0 LDG.E.CONSTANT R71, desc[UR8][R30.64+0xdc80] ;  /* 0x00dc80081e478981 */ /* 0x000f68000c1e9900 */
[----:B------:R-:W5:Y:S04]  /*0860*/  @!P0 LDG.E.CONSTANT R77, desc[UR8][R30.64+0xfc00] ;  /* 0x00fc00081e4d8981 */ /* 0x000f68000c1e9900 */
[----:B--2---:R0:W-:Y:S04]  /*0870*/  STS [R44], R45 ;  /* 0x0000002d2c007388 */ /* 0x0041e80000000800 */
[----:B---3--:R1:W-:Y:S04]  /*0880*/  STS [R44+0xc00], R55 ;  /* 0x000c00372c007388 */ /* 0x0083e80000000800 */
[----:B----4-:R2:W-:Y:S01]  /*0890*/  STS [R44+0x1800], R65 ;  /* 0x001800412c007388 */ /* 0x0105e20000000800 */
[----:B0-----:R-:W-:-:S02]  /*08a0*/  HFMA2 R45, -RZ, RZ, 0, 0 ;  /* 0x00000000ff2d7431 */ /* 0x001fc400000001ff */
[----:B-1----:R-:W-:Y:S01]  /*08b0*/  HFMA2 R55, -RZ, RZ, 0, 0 ;  /* 0x00000000ff377431 */ /* 0x002fe200000001ff */
[----:B-----5:R0:W-:Y:S01]  /*08c0*/  STS [R44+0x600], R51 ;  /* 0x000600332c007388 */ /* 0x0201e20000000800 */
[----:B--2---:R-:W-:-:S03]  /*08d0*/  HFMA2 R65, -RZ, RZ, 0, 0 ;  /* 0x00000000ff417431 */ /* 0x004fc600000001ff */
[----:B------:R1:W-:Y:S04]  /*08e0*/  STS [R44+0x1200], R59 ;  /* 0x0012003b2c007388 */ /* 0x0003e80000000800 */
[----:B------:R-:W2:Y:S01]  /*08f0*/  @!P0 LDG.E.CONSTANT R45, desc[UR8][R30.64+0x11b80] ;  /* 0x011b80081e2d8981 */ /* 0x000ea2000c1e9900 */
[----:B0-----:R-:W-:-:S03]  /*0900*/  MOV R51, RZ ;  /* 0x000000ff00337202 */ /* 0x001fc60000000f00 */
[----:B------:R-:W3:Y:S01]  /*0910*/  @!P0 LDG.E.CONSTANT R55, desc[UR8][R30.64+0x15a80] ;  /* 0x015a80081e378981 */ /* 0x000ee2000c1e9900 */
[----:B-1----:R-:W-:-:S03]  /*0920*/  MOV R59, RZ ;  /* 0x000000ff003b7202 */ /* 0x002fc60000000f00 */
[----:B------:R-:W4:Y:S04]  /*0930*/  @!P0 LDG.E.CONSTANT R51, desc[UR8][R30.64+0x13b00] ;  /* 0x013b00081e338981 */ /* 0x000f28000c1e9900 */
[----:B------:R-:W5:Y:S04]  /*0940*/  @!P0 LDG.E.CONSTANT R59, desc[UR8][R30.64+0x17a00] ;  /* 0x017a00081e3b8981 */ /* 0x000f68000c1e9900 */
[----:B------:R0:W5:Y:S04]  /*0950*/  @!P0 LDG.E.CONSTANT R65, desc[UR8][R30.64+0x19980] ;  /* 0x019980081e418981 */ /* 0x000168000c1e9900 */
[----:B------:R1:W-:Y:S04]  /*0960*/  STS [R44+0x1e00], R67 ;  /* 0x001e00432c007388 */ /* 0x0003e80000000800 */
[----:B------:R1:W-:Y:S04]  /*0970*/  STS [R44+0x2400], R69 ;  /* 0x002400452c007388 */ /* 0x0003e80000000800 */
[----:B------:R1:W-:Y:S04]  /*0980*/  STS [R44+0x2a00], R71 ;  /* 0x002a00472c007388 */ /* 0x0003e80000000800 */
[----:B------:R1:W-:Y:S04]  /*0990*/  STS [R44+0x3000], R77 ;  /* 0x0030004d2c007388 */ /* 0x0003e80000000800 */
[----:B------:R1:W-:Y:S04]  /*09a0*/  STS [R44+0x5400], RZ ;  /* 0x005400ff2c007388 */ /* 0x0003e80000000800 */
[----:B------:R1:W-:Y:S01]  /*09b0*/  STS [R44+0x5a00], RZ ;  /* 0x005a00ff2c007388 */ /* 0x0003e20000000800 */
[----:B0-----:R-:W-:Y:S01]  /*09c0*/  LEA R30, R37, UR4, 0x7 ;  /* 0x00000004251e7c11 */ /* 0x001fe2000f8e38ff */
[----:B------:R-:W-:-:S03]  /*09d0*/  UMOV UR4, 0x100 ;  /* 0x0000010000047882 */ /* 0x000fc60000000000 */
[----:B------:R-:W-:Y:S01]  /*09e0*/  IADD3 R30, PT, PT, R30, 0x2a00, RZ ;  /* 0x00002a001e1e7810 */ /* 0x000fe20007ffe0ff */
[----:B--2---:R1:W-:Y:S04]  /*09f0*/  STS [R44+0x3600], R45 ;  /* 0x0036002d2c007388 */ /* 0x0043e80000000800 */
[----:B---3--:R1:W-:Y:S04]  /*0a00*/  STS [R44+0x4200], R55 ;  /* 0x004200372c007388 */ /* 0x0083e80000000800 */
[----:B----4-:R1:W-:Y:S04]  /*0a10*/  STS [R44+0x3c00], R51 ;  /* 0x003c00332c007388 */ /* 0x0103e80000000800 */
[----:B-----5:R1:W-:Y:S04]  /*0a20*/  STS [R44+0x4800], R59 ;  /* 0x0048003b2c007388 */ /* 0x0203e80000000800 */
[----:B------:R1:W-:Y:S01]  /*0a30*/  STS [R44+0x4e00], R65 ;  /* 0x004e00412c007388 */ /* 0x0003e20000000800 */
[----:B------:R-:W-:Y:S06]  /*0a40*/  BAR.SYNC.DEFER_BLOCKING 0x0 ;  /* 0x0000000000007b1d */ /* 0x000fec0000010000 */
.L_x_5:
[----:B------:R-:W-:-:S13]  /*0a50*/  ISETP.GT.U32.AND P0, PT, R36, 0xa7, PT ;  /* 0x000000a72400780c */ /* 0x000fda0003f04070 */
[----:B------:R-:W-:Y:S05]  /*0a60*/  @P0 BRA `(.L_x_4) ;  /* 0x0000000400440947 */ /* 0x000fea0003800000 */
[----:B------:R-:W0:Y:S01]  /*0a70*/  S2R R54, SR_TID.X ;  /* 0x0000000000367919 */ /* 0x000e220000002100 */
[----:B------:R-:W-:Y:S01]  /*0a80*/  MOV R37, 0x400 ;  /* 0x0000040000257802 */ /* 0x000fe20000000f00 */
[----:B-1----:R-:W1:Y:S01]  /*0a90*/  S2R R44, SR_CgaCtaId ;  /* 0x00000000002c7919 */ /* 0x002e620000008800 */
[----:B------:R-:W-:Y:S04]  /*0aa0*/  LDS R50, [R30+-0x1800] ;  /* 0xffe800001e327984 */ /* 0x000fe80000000800 */
[----:B------:R-:W-:Y:S04]  /*0ab0*/  LDS R45, [R30+-0x1200] ;  /* 0xffee00001e2d7984 */ /* 0x000fe80000000800 */
[----:B------:R-:W-:Y:S04]  /*0ac0*/  LDS R51, [R30+-0xc00] ;  /* 0xfff400001e337984 */ /* 0x000fe80000000800 */
[----:B------:R-:W-:Y:S04]  /*0ad0*/  LDS R55, [R30+-0x600] ;  /* 0xfffa00001e377984 */ /* 0x000fe80000000800 */
[----:B------:R-:W-:Y:S04]  /*0ae0*/  LDS R56, [R30] ;  /* 0x000000001e387984 */ /* 0x000fe80000000800 */
[----:B------:R-:W-:Y:S01]  /*0af0*/  LDS R59, [R30+0x600] ;  /* 0x000600001e3b7984 */ /* 0x000fe20000000800 */
[----:B0-----:R-:W-:-:S03]  /*0b00*/  SHF.L.U32 R31, R54, 0x2, RZ ;  /* 0x00000002361f7819 */ /* 0x001fc600000006ff */
[----:B------:R-:W-:Y:S01]  /*0b10*/  LDS R65, [R30+0xc00] ;  /* 0x000c00001e417984 */ /* 0x000fe20000000800 */
[----:B-1----:R-:W-:-:S03]  /*0b20*/  LEA R44, R44, R37, 0x18 ;  /* 0x000000252c2c7211 */ /* 0x002fc600078ec0ff */
[----:B------:R-:W-:Y:S01]  /*0b30*/  LDS R67, [R30+0x1200] ;  /* 0x001200001e437984 */ /* 0x000fe20000000800 */
[----:B------:R-:W-:-:S03]  /*0b40*/  LOP3.LUT R31, R31, 0x7c, RZ, 0xc0, !PT ;  /* 0x0000007c1f1f7812 */ /* 0x000fc600078ec0ff */
[----:B------:R-:W-:Y:S01]  /*0b50*/  LDS R37, [R30+-0x2400] ;  /* 0xffdc00001e257984 */ /* 0x000fe20000000800 */
[----:B------:R-:W-:-:S03]  /*0b60*/  IADD3 R74, PT, PT, R44, UR4, R31 ;  /* 0x000000042c4a7c10 */ /* 0x000fc6000fffe01f */
[----:B------:R-:W-:Y:S04]  /*0b70*/  LDS R31, [R30+-0x2a00] ;  /* 0xffd600001e1f7984 */ /* 0x000fe80000000800 */
[----:B------:R-:W0:Y:S04]  /*0b80*/  LDS R77, [R74] ;  /* 0x000000004a4d7984 */ /* 0x000e280000000800 */
[----:B------:R-:W1:Y:S04]  /*0b90*/  LDS R44, [R30+-0x1e00] ;  /* 0xffe200001e2c7984 */ /* 0x000e680000000800 */
[----:B------:R-:W2:Y:S04]  /*0ba0*/  LDS R69, [R30+0x1800] ;  /* 0x001800001e457984 */ /* 0x000ea80000000800 */
[----:B------:R-:W3:Y:S04]  /*0bb0*/  LDS R70, [R30+0x1e00] ;  /* 0x001e00001e467984 */ /* 0x000ee80000000800 */
[----:B------:R-:W4:Y:S01]  /*0bc0*/  LDS R71, [R30+0x2400] ;  /* 0x002400001e477984 */ /* 0x000f220000000800 */
[-C--:B0-----:R-:W-:Y:S01]  /*0bd0*/  FFMA R34, R31, R77.reuse, R34 ;  /* 0x0000004d1f227223 */ /* 0x081fe20000000022 */
[-C--:B------:R-:W-:Y:S01]  /*0be0*/  FFMA R63, R37, R77.reuse, R63 ;  /* 0x0000004d253f7223 */ /* 0x080fe2000000003f */
[-C--:B------:R-:W-:Y:S01]  /*0bf0*/  FFMA R29, R50, R77.reuse, R29 ;  /* 0x0000004d321d7223 */ /* 0x080fe2000000001d */
[-C--:B------:R-:W-:Y:S01]  /*0c00*/  FFMA R61, R45, R77.reuse, R61 ;  /* 0x0000004d2d3d7223 */ /* 0x080fe2000000003d */
[-C--:B-1----:R-:W-:Y:S01]  /*0c10*/  FFMA R52, R44, R77.reuse, R52 ;  /* 0x0000004d2c347223 */ /* 0x082fe20000000034 */
[-C--:B------:R-:W-:Y:S01]  /*0c20*/  FFMA R64, R51, R77.reuse, R64 ;  /* 0x0000004d33407223 */ /* 0x080fe20000000040 */
[-C--:B------:R-:W-:Y:S01]  /*0c30*/  FFMA R41, R55, R77.reuse, R41 ;  /* 0x0000004d37297223 */ /* 0x080fe20000000029 */
[-C--:B------:R-:W-:Y:S01]  /*0c40*/  FFMA R15, R56, R77.reuse, R15 ;  /* 0x0000004d380f7223 */ /* 0x080fe2000000000f */
[-C--:B------:R-:W-:Y:S01]  /*0c50*/  FFMA R19, R59, R77.reuse, R19 ;  /* 0x0000004d3b137223 */ /* 0x080fe20000000013 */
[-C--:B------:R-:W-:Y:S01]  /*0c60*/  FFMA R23, R65, R77.reuse, R23 ;  /* 0x0000004d41177223 */ /* 0x080fe20000000017 */
[-C--:B------:R-:W-:Y:S01]  /*0c70*/  FFMA R27, R67, R77.reuse, R27 ;  /* 0x0000004d431b7223 */ /* 0x080fe2000000001b */
[-C--:B--2---:R-:W-:Y:S01]  /*0c80*/  FFMA R3, R69, R77.reuse, R3 ;  /* 0x0000004d45037223 */ /* 0x084fe20000000003 */
[-C--:B---3--:R-:W-:Y:S01]  /*0c90*/  FFMA R7, R70, R77.reuse, R7 ;  /* 0x0000004d46077223 */ /* 0x088fe20000000007 */
[----:B----4-:R-:W-:-:S02]  /*0ca0*/  FFMA R11, R71, R77, R11 ;  /* 0x0000004d470b7223 */ /* 0x010fc4000000000b */
[----:B------:R-:W0:Y:S02]  /*0cb0*/  LDS R77, [R74+-0x80] ;  /* 0xffff80004a4d7984 */ /* 0x000e240000000800 */
[-C--:B0-----:R-:W-:Y:S01]  /*0cc0*/  FFMA R48, R31, R77.reuse, R48 ;  /* 0x0000004d1f307223 */ /* 0x081fe20000000030 */
[-C--:B------:R-:W-:Y:S01]  /*0cd0*/  FFMA R66, R37, R77.reuse, R66 ;  /* 0x0000004d25427223 */ /* 0x080fe20000000042 */
        /* <DEDUP_REMOVED lines=11> */
[----:B------:R-:W-:-:S02]  /*0d90*/  FFMA R10, R71, R77, R10 ;  /* 0x0000004d470a7223 */ /* 0x000fc4000000000a */
[----:B------:R-:W0:Y:S04]  /*0da0*/  LDS R77, [R74+-0x100] ;  /* 0xffff00004a4d7984 */ /* 0x000e280000000800 */
[----:B------:R-:W1:Y:S01]  /*0db0*/  LDS R74, [R74+0x80] ;  /* 0x000080004a4a7984 */ /* 0x000e620000000800 */
        /* <DEDUP_REMOVED lines=13> */
[----:B------:R-:W-:Y:S01]  /*0e90*/  FFMA R9, R71, R77, R9 ;  /* 0x0000004d47097223 */ /* 0x000fe20000000009 */
[-C--:B-1----:R-:W-:Y:S01]  /*0ea0*/  FFMA R35, R31, R74.reuse, R35 ;  /* 0x0000004a1f237223 */ /* 0x082fe20000000023 */
        /* <DEDUP_REMOVED lines=12> */
[----:B------:R-:W-:-:S07]  /*0f70*/  FFMA R12, R71, R74, R12 ;  /* 0x0000004a470c7223 */ /* 0x000fce000000000c */
.L_x_4:
[----:B------:R-:W-:Y:S01]  /*0f80*/  UIADD3 UR4, UPT, UPT, UR4, 0x200, URZ ;  /* 0x0000020004047890 */ /* 0x000fe2000fffe0ff */
[----:B------:R-:W-:Y:S02]  /*0f90*/  IADD3 R36, PT, PT, R36, 0x1, RZ ;  /* 0x0000000124247810 */ /* 0x000fe40007ffe0ff */
[----:B------:R-:W-:Y:S01]  /*0fa0*/  IADD3 R30, PT, PT, R30, 0x4, RZ ;  /* 0x000000041e1e7810 */ /* 0x000fe20007ffe0ff */
[----:B------:R-:W-:-:S09]  /*0fb0*/  UISETP.NE.AND UP0, UPT, UR4, 0x4100, UPT ;  /* 0x000041000400788c */ /* 0x000fd2000bf05270 */
[----:B------:R-:W-:Y:S05]  /*0fc0*/  BRA.U UP0, `(.L_x_5) ;  /* 0xfffffff900a07547 */ /* 0x000fea000b83ffff */
[----:B------:R-:W-:Y:S05]  /*0fd0*/  @P1 BRA `(.L_x_6) ;  /* 0xfffffff000bc1947 */ /* 0x000fea000383ffff */
[----:B------:R-:W0:Y:S01]  /*0fe0*/  S2R R30, SR_TID.X ;  /* 0x00000000001e7919 */ /* 0x000e220000002100 */
[----:B------:R-:W2:Y:S01]  /*0ff0*/  LDC.64 R36, c[0x0][0x398] ;  /* 0x0000e600ff247b82 */ /* 0x000ea20000000a00 */
[----:B------:R-:W3:Y:S07]  /*1000*/  S2R R32, SR_CTAID.X ;  /* 0x0000000000207919 */ /* 0x000eee0000002500 */
[----:B-1----:R-:W1:Y:S01]  /*1010*/  LDC.64 R44, c[0x0][0x390] ;  /* 0x0000e400ff2c7b82 */ /* 0x002e620000000a00 */
[----:B0-----:R-:W-:-:S02]  /*1020*/  LOP3.LUT R33, R30, 0x1f, RZ, 0xc0, !PT ;  /* 0x0000001f1e217812 */ /* 0x001fc400078ec0ff */
[----:B------:R-:W-:Y:S02]  /*1030*/  SHF.R.U32.HI R30, RZ, 0x5, R30 ;  /* 0x00000005ff1e7819 */ /* 0x000fe4000001161e */
[----:B---3--:R-:W-:-:S05]  /*1040*/  LEA R33, R32, R33, 0x7 ;  /* 0x0000002120217211 */ /* 0x008fca00078e38ff */
[----:B------:R-:W-:-:S04]  /*1050*/  IMAD R33, R30, 0x37200, R33 ;  /* 0x000372001e217824 */ /* 0x000fc800078e0221 */
[----:B--2---:R-:W-:-:S05]  /*1060*/  IMAD.WIDE.U32 R36, R33, 0x4, R36 ;  /* 0x0000000421247825 */ /* 0x004fca00078e0024 */
[----:B------:R-:W2:Y:S01]  /*1070*/  LDG.E.CONSTANT R32, desc[UR8][R36.64] ;  /* 0x0000000824207981 */ /* 0x000ea2000c1e9900 */
[----:B------:R-:W-:-:S03]  /*1080*/  IADD3 R30, P0, PT, R36, 0x1000000, RZ ;  /* 0x01000000241e7810 */ /* 0x000fc60007f1e0ff */
[----:B------:R-:W3:Y:S04]  /*1090*/  LDG.E.CONSTANT R69, desc[UR8][R36.64+0x80] ;  /* 0x0000800824457981 */ /* 0x000ee8000c1e9900 */
[----:B------:R-:W4:Y:S04]  /*10a0*/  LDG.E.CONSTANT R54, desc[UR8][R36.64+0x180] ;  /* 0x0001800824367981 */ /* 0x000f28000c1e9900 */
[----:B------:R-:W5:Y:S01]  /*10b0*/  LDG.E.CONSTANT R51, desc[UR8][R36.64+0x100] ;  /* 0x0001000824337981 */ /* 0x000f62000c1e9900 */
[----:B------:R-:W-:-:S05]  /*10c0*/  IADD3.X R31, PT, PT, RZ, R37, RZ, P0, !PT ;  /* 0x00000025ff1f7210 */ /* 0x000fca00007fe4ff */
[----:B------:R-:W5:Y:S04]  /*10d0*/  LDG.E.CONSTANT R74, desc[UR8][R30.64+-0x5aa000] ;  /* 0xa56000081e4a7981 */ /* 0x000f68000c1e9900 */
[----:B------:R-:W5:Y:S04]  /*10e0*/  LDG.E.CONSTANT R67, desc[UR8][R30.64+-0x5a9f80] ;  /* 0xa56080081e437981 */ /* 0x000f68000c1e9900 */
[----:B------:R-:W5:Y:S04]  /*10f0*/  LDG.E.CONSTANT R71, desc[UR8][R30.64+-0x5a9f00] ;  /* 0xa56100081e477981 */ /* 0x000f68000c1e9900 */
[----:B------:R-:W5:Y:S01]  /*1100*/  LDG.E.CONSTANT R65, desc[UR8][R30.64+-0x5a9e80] ;  /* 0xa56180081e417981 */ /* 0x000f62000c1e9900 */
[----:B-1----:R-:W-:-:S03]  /*1110*/  IMAD.WIDE.U32 R44, R33, 0x4, R44 ;  /* 0x00000004212c7825 */ /* 0x002fc600078e002c */
[----:B------:R-:W5:Y:S04]  /*1120*/  LDG.E.CONSTANT R70, desc[UR8][R30.64+0x4ac000] ;  /* 0x4ac000081e467981 */ /* 0x000f68000c1e9900 */
[----:B------:R-:W5:Y:S04]  /*1130*/  LDG.E.CONSTANT R55, desc[UR8][R30.64+0x4ac100] ;  /* 0x4ac100081e377981 */ /* 0x000f68000c1e9900 */
[----:B------:R-:W5:Y:S04]  /*1140*/  LDG.E.CONSTANT R59, desc[UR8][R30.64+0x4ac080] ;  /* 0x4ac080081e3b7981 */ /* 0x000f68000c1e9900 */
[----:B------:R-:W5:Y:S01]  /*1150*/  LDG.E.CONSTANT R56, desc[UR8][R30.64+0x4ac180] ;  /* 0x4ac180081e387981 */ /* 0x000f62000c1e9900 */
[----:B--2---:R-:W-:Y:S01]  /*1160*/  FADD R75, R75, R32 ;  /* 0x000000204b4b7221 */ /* 0x004fe20000000000 */
[----:B------:R-:W-:Y:S01]  /*1170*/  IADD3 R32, P0, PT, R36, 0x2000000, RZ ;  /* 0x0200000024207810 */ /* 0x000fe20007f1e0ff */
[----:B---3--:R-:W-:-:S04]  /*1180*/  FADD R77, R48, R69 ;  /* 0x00000045304d7221 */ /* 0x008fc80000000000 */
[----:B------:R-:W-:Y:S02]  /*1190*/  IMAD.X R33, RZ, RZ, R37, P0 ;  /* 0x000000ffff217224 */ /* 0x000fe400000e0625 */
[----:B----4-:R-:W-:-:S03]  /*11a0*/  FADD R35, R35, R54 ;  /* 0x0000003623237221 */ /* 0x010fc60000000000 */
[----:B------:R-:W2:Y:S01]  /*11b0*/  LDG.E.CONSTANT R48, desc[UR8][R32.64+-0xfdf00] ;  /* 0xf021000820307981 */ /* 0x000ea2000c1e9900 */
[----:B-----5:R-:W-:Y:S01]  /*11c0*/  FADD R69, R34, R51 ;  /* 0x0000003322457221 */ /* 0x020fe20000000000 */
[----:B------:R-:W-:Y:S02]  /*11d0*/  IADD3 R34, P0, PT, R36, 0x3000000, RZ ;  /* 0x0300000024227810 */ /* 0x000fe40007f1e0ff */
[----:B------:R0:W-:Y:S04]  /*11e0*/  STG.E desc[UR8][R44.64+0x180], R35 ;  /* 0x000180232c007986 */ /* 0x0001e8000c101908 */
[----:B------:R-:W3:Y:S04]  /*11f0*/  LDG.E.CONSTANT R51, desc[UR8][R32.64+-0xfdf80] ;  /* 0xf020800820337981 */ /* 0x000ee8000c1e9900 */
[----:B------:R1:W-:Y:S01]  /*1200*/  STG.E desc[UR8][R44.64], R75 ;  /* 0x0000004b2c007986 */ /* 0x0003e2000c101908 */
[----:B0-----:R-:W-:-:S03]  /*1210*/  IADD3.X R35, PT, PT, RZ, R37, RZ, P0, !PT ;  /* 0x00000025ff237210 */ /* 0x001fc600007fe4ff */
[----:B------:R-:W4:Y:S04]  /*1220*/  LDG.E.CONSTANT R54, desc[UR8][R32.64+-0xfde80] ;  /* 0xf021800820367981 */ /* 0x000f28000c1e9900 */
[----:B------:R0:W-:Y:S01]  /*1230*/  STG.E desc[UR8][R44.64+0x100], R69 ;  /* 0x000100452c007986 */ /* 0x0001e2000c101908 */
[----:B-1----:R-:W-:-:S03]  /*1240*/  FADD R75, R47, R74 ;  /* 0x0000004a2f4b7221 */ /* 0x002fc60000000000 */
[----:B------:R1:W5:Y:S04]  /*1250*/  LDG.E.CONSTANT R50, desc[UR8][R32.64+-0xfe000] ;  /* 0xf020000820327981 */ /* 0x000368000c1e9900 */
[----:B------:R-:W5:Y:S04]  /*1260*/  LDG.E.CONSTANT R47, desc[UR8][R34.64+-0x6a8000] ;  /* 0x95800008222f7981 */ /* 0x000f68000c1e9900 */
[----:B0-----:R-:W5:Y:S01]  /*1270*/  LDG.E.CONSTANT R69, desc[UR8][R34.64+-0x6a7f80] ;  /* 0x9580800822457981 */ /* 0x001f62000c1e9900 */
[----:B-1----:R-:W-:-:S03]  /*1280*/  FADD R33, R66, R67 ;  /* 0x0000004342217221 */ /* 0x002fc60000000000 */
[----:B------:R-:W5:Y:S04]  /*1290*/  LDG.E.CONSTANT R66, desc[UR8][R34.64+-0x6a7f00] ;  /* 0x9581000822427981 */ /* 0x000f68000c1e9900 */
[----:B------:R-:W5:Y:S04]  /*12a0*/  LDG.E.CONSTANT R67, desc[UR8][R34.64+0x3ae000] ;  /* 0x3ae0000822437981 */ /* 0x000f68000c1e9900 */
[----:B------:R0:W-:Y:S04]  /*12b0*/  STG.E desc[UR8][R44.64+0x80], R77 ;  /* 0x0000804d2c007986 */ /* 0x0001e8000c101908 */
[----:B------:R-:W5:Y:S01]  /*12c0*/  LDG.E.CONSTANT R74, desc[UR8][R34.64+-0x6a7e80] ;  /* 0x95818008224a7981 */ /* 0x000f62000c1e9900 */
[----:B0-----:R-:W-:Y:S01]  /*12d0*/  FADD R77, R63, R71 ;  /* 0x000000473f4d7221 */ /* 0x001fe20000000000 */
[----:B------:R-:W-:-:S02]  /*12e0*/  FADD R71, R42, R65 ;  /* 0x000000412a477221 */ /* 0x000fc40000000000 */
[----:B------:R-:W5:Y:S04]  /*12f0*/  LDG.E.CONSTANT R63, desc[UR8][R34.64+0x3ae080] ;  /* 0x3ae08008223f7981 */ /* 0x000f68000c1e9900 */
[----:B------:R-:W5:Y:S01]  /*1300*/  LDG.E.CONSTANT R65, desc[UR8][R34.64+0x3ae100] ;  /* 0x3ae1000822417981 */ /* 0x000f62000c1e9900 */
[----:B------:R-:W-:Y:S01]  /*1310*/  IADD3 R30, P0, PT, R44, 0x1000000, RZ ;  /* 0x010000002c1e7810 */ /* 0x000fe20007f1e0ff */
[----:B------:R-:W-:Y:S01]  /*1320*/  FADD R55, R52, R55 ;  /* 0x0000003734377221 */ /* 0x000fe20000000000 */
[----:B------:R-:W-:Y:S01]  /*1330*/  FADD R59, R58, R59 ;  /* 0x0000003b3a3b7221 */ /* 0x000fe20000000000 */
[----:B------:R0:W5:Y:S01]  /*1340*/  LDG.E.CONSTANT R42, desc[UR8][R34.64+0x3ae180] ;  /* 0x3ae18008222a7981 */ /* 0x000162000c1e9900 */
[----:B------:R-:W-:Y:S02]  /*1350*/  IADD3.X R31, PT, PT, RZ, R45, RZ, P0, !PT ;  /* 0x0000002dff1f7210 */ /* 0x000fe400007fe4ff */
[----:B------:R-:W-:-:S03]  /*1360*/  IADD3 R32, P0, PT, R36, 0x4000000, RZ ;  /* 0x0400000024207810 */ /* 0x000fc60007f1e0ff */
[----:B------:R1:W-:Y:S04]  /*1370*/  STG.E desc[UR8][R30.64+-0x5a9f00], R77 ;  /* 0xa561004d1e007986 */ /* 0x0003e8000c101908 */
[----:B------:R1:W-:Y:S01]  /*1380*/  STG.E desc[UR8][R30.64+-0x5a9f80], R33 ;  /* 0xa56080211e007986 */ /* 0x0003e2000c101908 */
[----:B0-----:R-:W-:Y:S01]  /*1390*/  FADD R35, R53, R56 ;  /* 0x0000003835237221 */ /* 0x001fe20000000000 */
[----:B-1----:R-:W-:Y:S01]  /*13a0*/  FADD R77, R43, R70 ;  /* 0x000000462b4d7221 */ /* 0x002fe20000000000 */
[----:B------:R-:W-:Y:S02]  /*13b0*/  IADD3.X R33, PT, PT, RZ, R37, RZ, P0, !PT ;  /* 0x00000025ff217210 */ /* 0x000fe400007fe4ff */
[----:B------:R-:W-:Y:S02]  /*13c0*/  IADD3 R52, P0, PT, R44, 0x2000000, RZ ;  /* 0x020000002c347810 */ /* 0x000fe40007f1e0ff */
[----:B------:R-:W-:Y:S02]  /*13d0*/  STG.E desc[UR8][R30.64+0x4ac000], R77 ;  /* 0x4ac0004d1e007986 */ /* 0x000fe4000c101908 */
[----:B------:R-:W-:-:S02]  /*13e0*/  IADD3.X R53, PT, PT, RZ, R45, RZ, P0, !PT ;  /* 0x0000002dff357210 */ /* 0x000fc400007fe4ff */
[----:B------:R0:W-:Y:S04]  /*13f0*/  STG.E desc[UR8][R30.64+-0x5aa000], R75 ;  /* 0xa560004b1e007986 */ /* 0x0001e8000c101908 */
[----:B------:R1:W-:Y:S04]  /*1400*/  STG.E desc[UR8][R30.64+-0x5a9e80], R71 ;  /* 0xa56180471e007986 */ /* 0x0003e8000c101908 */
[----:B------:R1:W-:Y:S04]  /*1410*/  STG.E desc[UR8][R30.64+0x4ac080], R59 ;  /* 0x4ac0803b1e007986 */ /* 0x0003e8000c101908 */
[----:B------:R1:W-:Y:S04]  /*1420*/  STG.E desc[UR8][R30.64+0x4ac100], R55 ;  /* 0x4ac100371e007986 */ /* 0x0003e8000c101908 */
[----:B------:R4:W-:Y:S04]  /*1430*/  STG.E desc[UR8][R30.64+0x4ac180], R35 ;  /* 0x4ac180231e007986 */ /* 0x0009e8000c101908 */
[----:B0-----:R-:W5:Y:S04]  /*1440*/  LDG.E.CONSTANT R75, desc[UR8][R32.64+-0x1fc000] ;  /* 0xe0400008204b7981 */ /* 0x001f68000c1e9900 */
[----:B------:R-:W5:Y:S04]  /*1450*/  LDG.E.CONSTANT R43, desc[UR8][R32.64+-0x1fbf80] ;  /* 0xe0408008202b7981 */ /* 0x000f68000c1e9900 */
[----:B------:R-:W5:Y:S04]  /*1460*/  LDG.E.CONSTANT R70, desc[UR8][R32.64+-0x1fbf00] ;  /* 0xe041000820467981 */ /* 0x000f68000c1e9900 */
[----:B-1----:R-:W5:Y:S01]  /*1470*/  LDG.E.CONSTANT R71, desc[UR8][R32.64+-0x1fbe80] ;  /* 0xe041800820477981 */ /* 0x002f62000c1e9900 */
[----:B------:R-:W-:-:S04]  /*1480*/  IADD3 R58, P1, PT, R36, 0x6000000, RZ ;  /* 0x06000000243a7810 */ /* 0x000fc80007f3e0ff */
[----:B------:R-:W-:-:S05]  /*1490*/  IADD3.X R59, PT, PT, RZ, R37, RZ, P1, !PT ;  /* 0x00000025ff3b7210 */ /* 0x000fca0000ffe4ff */
[----:B------:R-:W5:Y:S04]  /*14a0*/  LDG.E.CONSTANT R56, desc[UR8][R58.64+0x75c100] ;  /* 0x75c100083a387981 */ /* 0x000f68000c1e9900 */
[----:B------:R-:W5:Y:S01]  /*14b0*/  LDG.E.CONSTANT R55, desc[UR8][R58.64+0x75c180] ;  /* 0x75c180083a377981 */ /* 0x000f62000c1e9900 */
[----:B--2---:R-:W-:-:S05]  /*14c0*/  FADD R77, R29, R48 ;  /* 0x000000301d4d7221 */ /* 0x004fca0000000000 */
[----:B------:R5:W-:Y:S01]  /*14d0*/  STG.E desc[UR8][R52.64+-0xfdf00], R77 ;  /* 0xf021004d34007986 */ /* 0x000be2000c101908 */
[----:B---3--:R-:W-:Y:S01]  /*14e0*/  FADD R51, R38, R51 ;  /* 0x0000003326337221 */ /* 0x008fe20000000000 */
[----:B------:R-:W-:Y:S01]  /*14f0*/  IADD3 R38, P0, PT, R36, 0x5000000, RZ ;  /* 0x0500000024267810 */ /* 0x000fe20007f1e0ff */
[----:B----4-:R-:W-:-:S03]  /*1500*/  FADD R54, R39, R54 ;  /* 0x0000003627367221 */ /* 0x010fc60000000000 */
[----:B------:R-:W-:-:S05]  /*1510*/  IADD3.X R39, PT, PT, RZ, R37, RZ, P0, !PT ;  /* 0x00000025ff277210 */ /* 0x000fca00007fe4ff */
[----:B------:R-:W2:Y:S04]  /*1520*/  LDG.E.CONSTANT R30, desc[UR8][R38.64+-0x7a6000] ;  /* 0x85a00008261e7981 */ /* 0x000ea8000c1e9900 */
[----:B------:R-:W3:Y:S01]  /*1530*/  LDG.E.CONSTANT R29, desc[UR8][R38.64+-0x7a5f80] ;  /* 0x85a08008261d7981 */ /* 0x000ee2000c1e9900 */
[----:B-----5:R-:W-:-:S03]  /*1540*/  FADD R77, R76, R47 ;  /* 0x0000002f4c4d7221 */ /* 0x020fc60000000000 */
[----:B------:R-:W4:Y:S01]  /*1550*/  LDG.E.CONSTANT R32, desc[UR8][R38.64+-0x7a5f00] ;  /* 0x85a1000826207981 */ /* 0x000f22000c1e9900 */
[----:B------:R-:W-:Y:S01]  /*1560*/  FADD R76, R46, R69 ;  /* 0x000000452e4c7221 */ /* 0x000fe20000000000 */
[----:B------:R-:W-:Y:S02]  /*1570*/  IADD3 R46, P0, PT, R44, 0x3000000, RZ ;  /* 0x030000002c2e7810 */ /* 0x000fe40007f1e0ff */
[----:B------:R-:W5:Y:S02]  /*1580*/  LDG.E.CONSTANT R31, desc[UR8][R38.64+-0x7a5e80] ;  /* 0x85a18008261f7981 */ /* 0x000f64000c1e9900 */
[----:B------:R-:W-:Y:S02]  /*1590*/  IADD3.X R47, PT, PT, RZ, R45, RZ, P0, !PT ;  /* 0x0000002dff2f7210 */ /* 0x000fe400007fe4ff */
[----:B------:R-:W5:Y:S04]  /*15a0*/  LDG.E.CONSTANT R34, desc[UR8][R38.64+0x2b0000] ;  /* 0x2b00000826227981 */ /* 0x000f68000c1e9900 */
[----:B------:R-:W5:Y:S04]  /*15b0*/  LDG.E.CONSTANT R33, desc[UR8][R38.64+0x2b0080] ;  /* 0x2b00800826217981 */ /* 0x000f68000c1e9900 */
[----:B------:R-:W5:Y:S04]  /*15c0*/  LDG.E.CONSTANT R48, desc[UR8][R38.64+0x2b0100] ;  /* 0x2b01000826307981 */ /* 0x000f68000c1e9900 */
[----:B------:R0:W5:Y:S01]  /*15d0*/  LDG.E.CONSTANT R35, desc[UR8][R38.64+0x2b0180] ;  /* 0x2b01800826237981 */ /* 0x000162000c1e9900 */
[----:B------:R-:W-:Y:S01]  /*15e0*/  FADD R49, R49, R50 ;  /* 0x0000003231317221 */ /* 0x000fe20000000000 */
[----:B------:R-:W-:Y:S01]  /*15f0*/  FADD R69, R61, R66 ;  /* 0x000000423d457221 */ /* 0x000fe20000000000 */
[----:B------:R-:W-:Y:S01]  /*1600*/  FADD R67, R62, R67 ;  /* 0x000000433e437221 */ /* 0x000fe20000000000 */
[----:B------:R1:W-:Y:S01]  /*1610*/  STG.E desc[UR8][R52.64+-0xfdf80], R51 ;  /* 0xf020803334007986 */ /* 0x0003e2000c101908 */
[----:B0-----:R-:W-:-:S03]  /*1620*/  IADD3 R38, P0, PT, R36, 0x7000000, RZ ;  /* 0x0700000024267810 */ /* 0x001fc60007f1e0ff */
[----:B------:R0:W-:Y:S01]  /*1630*/  STG.E desc[UR8][R52.64+-0xfde80], R54 ;  /* 0xf021803634007986 */ /* 0x0001e2000c101908 */
[----:B------:R-:W-:-:S03]  /*1640*/  IADD3.X R39, PT, PT, RZ, R37, RZ, P0, !PT ;  /* 0x00000025ff277210 */ /* 0x000fc600007fe4ff */
[----:B------:R-:W5:Y:S01]  /*1650*/  LDG.E.CONSTANT R50, desc[UR8][R58.64+-0x2fa000] ;  /* 0xd06000083a327981 */ /* 0x000f62000c1e9900 */
[----:B------:R-:W-:Y:S01]  /*1660*/  IADD3 R36, P0, PT, R36, 0x8000000, RZ ;  /* 0x0800000024247810 */ /* 0x000fe20007f1e0ff */
[----:B------:R-:W-:Y:S02]  /*1670*/  FADD R74, R57, R74 ;  /* 0x0000004a394a7221 */ /* 0x000fe40000000000 */
[----:B------:R0:W-:Y:S01]  /*1680*/  STG.E desc[UR8][R52.64+-0xfe000], R49 ;  /* 0xf020003134007986 */ /* 0x0001e2000c101908 */
[----:B------:R-:W-:-:S03]  /*1690*/  IADD3.X R37, PT, PT, RZ, R37, RZ, P0, !PT ;  /* 0x00000025ff257210 */ /* 0x000fc600007fe4ff */
[----:B-1----:R-:W5:Y:S04]  /*16a0*/  LDG.E.CONSTANT R51, desc[UR8][R58.64+-0x2f9e80] ;  /* 0xd06180083a337981 */ /* 0x002f68000c1e9900 */
[----:B0-----:R-:W5:Y:S04]  /*16b0*/  LDG.E.CONSTANT R54, desc[UR8][R58.64+0x75c000] ;  /* 0x75c000083a367981 */ /* 0x001f68000c1e9900 */
[----:B------:R-:W5:Y:S04]  /*16c0*/  LDG.E.CONSTANT R49, desc[UR8][R58.64+-0x2f9f80] ;  /* 0xd06080083a317981 */ /* 0x000f68000c1e9900 */
[----:B------:R-:W5:Y:S04]  /*16d0*/  LDG.E.CONSTANT R52, desc[UR8][R58.64+-0x2f9f00] ;  /* 0xd06100083a347981 */ /* 0x000f68000c1e9900 */
[----:B------:R-:W5:Y:S04]  /*16e0*/  LDG.E.CONSTANT R53, desc[UR8][R58.64+0x75c080] ;  /* 0x75c080083a357981 */ /* 0x000f68000c1e9900 */
[----:B------:R0:W-:Y:S04]  /*16f0*/  STG.E desc[UR8][R46.64+-0x6a8000], R77 ;  /* 0x9580004d2e007986 */ /* 0x0001e8000c101908 */
[----:B------:R-:W5:Y:S04]  /*1700*/  LDG.E.CONSTANT R57, desc[UR8][R38.64+0x1b2000] ;  /* 0x1b20000826397981 */ /* 0x000f68000c1e9900 */
[----:B------:R-:W5:Y:S04]  /*1710*/  LDG.E.CONSTANT R59, desc[UR8][R38.64+0x1b2080] ;  /* 0x1b208008263b7981 */ /* 0x000f68000c1e9900 */
[----:B------:R-:W5:Y:S01]  /*1720*/  LDG.E.CONSTANT R58, desc[UR8][R38.64+0x1b2100] ;  /* 0x1b210008263a7981 */ /* 0x000f62000c1e9900 */
[----:B0-----:R-:W-:-:S03]  /*1730*/  FADD R77, R60, R63 ;  /* 0x0000003f3c4d7221 */ /* 0x001fc60000000000 */
[----:B------:R0:W5:Y:S04]  /*1740*/  LDG.E.CONSTANT R61, desc[UR8][R38.64+0x1b2180] ;  /* 0x1b218008263d7981 */ /* 0x000168000c1e9900 */
[----:B------:R-:W-:Y:S04]  /*1750*/  STG.E desc[UR8][R46.64+-0x6a7f00], R69 ;  /* 0x958100452e007986 */ /* 0x000fe8000c101908 */
[----:B------:R1:W-:Y:S01]  /*1760*/  STG.E desc[UR8][R46.64+0x3ae000], R67 ;  /* 0x3ae000432e007986 */ /* 0x0003e2000c101908 */
[----:B0-----:R-:W-:-:S03]  /*1770*/  FADD R39, R64, R65 ;  /* 0x0000004140277221 */ /* 0x001fc60000000000 */
[----:B------:R-:W5:Y:S04]  /*1780*/  LDG.E.CONSTANT R60, desc[UR8][R36.64+-0x3f8000] ;  /* 0xc0800008243c7981 */ /* 0x000f68000c1e9900 */
[----:B------:R-:W5:Y:S04]  /*1790*/  LDG.E.CONSTANT R63, desc[UR8][R36.64+-0x3f7f80] ;  /* 0xc0808008243f7981 */ /* 0x000f68000c1e9900 */
[----:B------:R-:W5:Y:S04]  /*17a0*/  LDG.E.CONSTANT R62, desc[UR8][R36.64+-0x3f7f00] ;  /* 0xc0810008243e7981 */ /* 0x000f68000c1e9900 */
[----:B------:R-:W5:Y:S04]  /*17b0*/  LDG.E.CONSTANT R65, desc[UR8][R36.64+-0x3f7e80] ;  /* 0xc081800824417981 */ /* 0x000f68000c1e9900 */
[----:B------:R-:W5:Y:S04]  /*17c0*/  LDG.E.CONSTANT R64, desc[UR8][R36.64+0x65e000] ;  /* 0x65e0000824407981 */ /* 0x000f68000c1e9900 */
[----:B-1----:R-:W5:Y:S04]  /*17d0*/  LDG.E.CONSTANT R67, desc[UR8][R36.64+0x65e080] ;  /* 0x65e0800824437981 */ /* 0x002f68000c1e9900 */
[----:B------:R-:W5:Y:S04]  /*17e0*/  LDG.E.CONSTANT R66, desc[UR8][R36.64+0x65e100] ;  /* 0x65e1000824427981 */ /* 0x000f68000c1e9900 */
[----:B------:R0:W5:Y:S01]  /*17f0*/  LDG.E.CONSTANT R69, desc[UR8][R36.64+0x65e180] ;  /* 0x65e1800824457981 */ /* 0x000162000c1e9900 */
[----:B------:R-:W-:Y:S01]  /*1800*/  FADD R73, R73, R42 ;  /* 0x0000002a49497221 */ /* 0x000fe20000000000 */
[----:B------:R-:W-:Y:S01]  /*1810*/  IADD3 R42, P0, PT, R44, 0x4000000, RZ ;  /* 0x040000002c2a7810 */ /* 0x000fe20007f1e0ff */
[----:B------:R-:W-:Y:S01]  /*1820*/  FADD R75, R72, R75 ;  /* 0x0000004b484b7221 */ /* 0x000fe20000000000 */
[----:B------:R-:W-:-:S02]  /*1830*/  FADD R72, R40, R43 ;  /* 0x0000002b28487221 */ /* 0x000fc40000000000 */
[-C--:B------:R-:W-:Y:S02]  /*1840*/  IADD3.X R43, PT, PT, RZ, R45.reuse, RZ, P0, !PT ;  /* 0x0000002dff2b7210 */ /* 0x080fe400007fe4ff */
[C---:B------:R-:W-:Y:S02]  /*1850*/  IADD3 R40, P0, PT, R44.reuse, 0x5000000, RZ ;  /* 0x050000002c287810 */ /* 0x040fe40007f1e0ff */
[C---:B------:R-:W-:Y:S01]  /*1860*/  IADD3 R38, P1, PT, R44.reuse, 0x6000000, RZ ;  /* 0x060000002c267810 */ /* 0x040fe20007f3e0ff */
[----:B------:R-:W-:Y:S01]  /*1870*/  FADD R70, R41, R70 ;  /* 0x0000004629467221 */ /* 0x000fe20000000000 */
[----:B0-----:R-:W-:Y:S01]  /*1880*/  IADD3 R36, P2, PT, R44, 0x7000000, RZ ;  /* 0x070000002c247810 */ /* 0x001fe20007f5e0ff */
[----:B------:R-:W-:Y:S01]  /*1890*/  FADD R71, R68, R71 ;  /* 0x0000004744477221 */ /* 0x000fe20000000000 */
[----:B------:R-:W-:Y:S01]  /*18a0*/  IADD3 R44, P3, PT, R44, 0x8000000, RZ ;  /* 0x080000002c2c7810 */ /* 0x000fe20007f7e0ff */
[----:B------:R0:W-:Y:S01]  /*18b0*/  STG.E desc[UR8][R46.64+0x3ae100], R39 ;  /* 0x3ae100272e007986 */ /* 0x0001e2000c101908 */
[-C--:B------:R-:W-:Y:S01]  /*18c0*/  IADD3.X R41, PT, PT, RZ, R45.reuse, RZ, P0, !PT ;  /* 0x0000002dff297210 */ /* 0x080fe200007fe4ff */
[----:B------:R-:W-:Y:S01]  /*18d0*/  FADD R27, R27, R56 ;  /* 0x000000381b1b7221 */ /* 0x000fe20000000000 */
[----:B------:R-:W-:Y:S01]  /*18e0*/  FADD R55, R28, R55 ;  /* 0x000000371c377221 */ /* 0x000fe20000000000 */
[-C--:B------:R-:W-:Y:S01]  /*18f0*/  IADD3.X R37, PT, PT, RZ, R45.reuse, RZ, P2, !PT ;  /* 0x0000002dff257210 */ /* 0x080fe200017fe4ff */
[----:B------:R-:W-:Y:S04]  /*1900*/  STG.E desc[UR8][R46.64+-0x6a7f80], R76 ;  /* 0x9580804c2e007986 */ /* 0x000fe8000c101908 */
[----:B------:R-:W-:Y:S01]  /*1910*/  STG.E desc[UR8][R46.64+-0x6a7e80], R74 ;  /* 0x9581804a2e007986 */ /* 0x000fe2000c101908 */
[----:B0-----:R-:W-:-:S03]  /*1920*/  IADD3.X R39, PT, PT, RZ, R45, RZ, P1, !PT ;  /* 0x0000002dff277210 */ /* 0x001fc60000ffe4ff */
[----:B------:R-:W-:Y:S01]  /*1930*/  STG.E desc[UR8][R46.64+0x3ae080], R77 ;  /* 0x3ae0804d2e007986 */ /* 0x000fe2000c101908 */
[----:B------:R-:W-:-:S03]  /*1940*/  IADD3.X R45, PT, PT, RZ, R45, RZ, P3, !PT ;  /* 0x0000002dff2d7210 */ /* 0x000fc60001ffe4ff */
[----:B------:R-:W-:Y:S04]  /*1950*/  STG.E desc[UR8][R46.64+0x3ae180], R73 ;  /* 0x3ae180492e007986 */ /* 0x000fe8000c101908 */
[----:B------:R-:W-:Y:S04]  /*1960*/  STG.E desc[UR8][R42.64+-0x1fc000], R75 ;  /* 0xe040004b2a007986 */ /* 0x000fe8000c101908 */
[----:B------:R-:W-:Y:S04]  /*1970*/  STG.E desc[UR8][R42.64+-0x1fbf80], R72 ;  /* 0xe04080482a007986 */ /* 0x000fe8000c101908 */
[----:B------:R-:W-:Y:S04]  /*1980*/  STG.E desc[UR8][R42.64+-0x1fbf00], R70 ;  /* 0xe04100462a007986 */ /* 0x000fe8000c101908 */
[----:B------:R-:W-:Y:S01]  /*1990*/  STG.E desc[UR8][R42.64+-0x1fbe80], R71 ;  /* 0xe04180472a007986 */ /* 0x000fe2000c101908 */
[----:B--2---:R-:W-:Y:S01]  /*19a0*/  FADD R13, R13, R30 ;  /* 0x0000001e0d0d7221 */ /* 0x004fe20000000000 */
[----:B---3--:R-:W-:Y:S01]  /*19b0*/  FADD R29, R14, R29 ;  /* 0x0000001d0e1d7221 */ /* 0x008fe20000000000 */
[----:B----4-:R-:W-:Y:S01]  /*19c0*/  FADD R15, R15, R32 ;  /* 0x000000200f0f7221 */ /* 0x010fe20000000000 */
[----:B-----5:R-:W-:Y:S01]  /*19d0*/  FADD R31, R16, R31 ;  /* 0x0000001f101f7221 */ /* 0x020fe20000000000 */
[----:B------:R-:W-:Y:S01]  /*19e0*/  FADD R17, R17, R34 ;  /* 0x0000002211117221 */ /* 0x000fe20000000000 */
[----:B------:R-:W-:Y:S01]  /*19f0*/  FADD R33, R18, R33 ;  /* 0x0000002112217221 */ /* 0x000fe20000000000 */
[----:B------:R-:W-:Y:S01]  /*1a00*/  FADD R19, R19, R48 ;  /* 0x0000003013137221 */ /* 0x000fe20000000000 */
[----:B------:R-:W-:Y:S01]  /*1a10*/  FADD R35, R20, R35 ;  /* 0x0000002314237221 */ /* 0x000fe20000000000 */
[----:B------:R-:W-:Y:S04]  /*1a20*/  STG.E desc[UR8][R40.64+-0x7a6000], R13 ;  /* 0x85a0000d28007986 */ /* 0x000fe8000c101908 */
[----:B------:R-:W-:Y:S04]  /*1a30*/  STG.E desc[UR8][R40.64+-0x7a5f80], R29 ;  /* 0x85a0801d28007986 */ /* 0x000fe8000c101908 */
[----:B------:R-:W-:Y:S01]  /*1a40*/  STG.E desc[UR8][R40.64+-0x7a5f00], R15 ;  /* 0x85a1000f28007986 */ /* 0x000fe2000c101908 */
[----:B------:R-:W-:-:S03]  /*1a50*/  FADD R21, R21, R50 ;  /* 0x0000003215157221 */ /* 0x000fc60000000000 */
[----:B------:R-:W-:Y:S01]  /*1a60*/  STG.E desc[UR8][R40.64+-0x7a5e80], R31 ;  /* 0x85a1801f28007986 */ /* 0x000fe2000c101908 */
[----:B------:R-:W-:Y:S01]  /*1a70*/  FADD R51, R24, R51 ;  /* 0x0000003318337221 */ /* 0x000fe20000000000 */
[----:B------:R-:W-:Y:S01]  /*1a80*/  FADD R25, R25, R54 ;  /* 0x0000003619197221 */ /* 0x000fe20000000000 */
[----:B------:R-:W-:Y:S01]  /*1a90*/  FADD R49, R22, R49 ;  /* 0x0000003116317221 */ /* 0x000fe20000000000 */
[----:B------:R-:W-:Y:S01]  /*1aa0*/  FADD R23, R23, R52 ;  /* 0x0000003417177221 */ /* 0x000fe20000000000 */
[----:B------:R-:W-:Y:S01]  /*1ab0*/  FADD R53, R26, R53 ;  /* 0x000000351a357221 */ /* 0x000fe20000000000 */
[----:B------:R-:W-:Y:S04]  /*1ac0*/  STG.E desc[UR8][R40.64+0x2b0000], R17 ;  /* 0x2b00001128007986 */ /* 0x000fe8000c101908 */
[----:B------:R-:W-:Y:S01]  /*1ad0*/  STG.E desc[UR8][R40.64+0x2b0080], R33 ;  /* 0x2b00802128007986 */ /* 0x000fe2000c101908 */
[----:B------:R-:W-:-:S03]  /*1ae0*/  FADD R57, R0, R57 ;  /* 0x0000003900397221 */ /* 0x000fc60000000000 */
[----:B------:R-:W-:Y:S01]  /*1af0*/  STG.E desc[UR8][R40.64+0x2b0100], R19 ;  /* 0x2b01001328007986 */ /* 0x000fe2000c101908 */
[----:B------:R-:W-:-:S03]  /*1b00*/  FADD R59, R2, R59 ;  /* 0x0000003b023b7221 */ /* 0x000fc60000000000 */
[----:B------:R-:W-:Y:S01]  /*1b10*/  STG.E desc[UR8][R40.64+0x2b0180], R35 ;  /* 0x2b01802328007986 */ /* 0x000fe2000c101908 */
[----:B------:R-:W-:Y:S01]  /*1b20*/  FADD R3, R3, R58 ;  /* 0x0000003a03037221 */ /* 0x000fe20000000000 */
[----:B------:R-:W-:Y:S02]  /*1b30*/  FADD R61, R4, R61 ;  /* 0x0000003d043d7221 */ /* 0x000fe40000000000 */
[----:B------:R-:W-:Y:S04]  /*1b40*/  STG.E desc[UR8][R38.64+-0x2fa000], R21 ;  /* 0xd060001526007986 */ /* 0x000fe8000c101908 */
[----:B------:R-:W-:Y:S04]  /*1b50*/  STG.E desc[UR8][R38.64+-0x2f9f80], R49 ;  /* 0xd060803126007986 */ /* 0x000fe8000c101908 */
[----:B------:R-:W-:Y:S01]  /*1b60*/  STG.E desc[UR8][R38.64+-0x2f9f00], R23 ;  /* 0xd061001726007986 */ /* 0x000fe2000c101908 */
[----:B------:R-:W-:-:S03]  /*1b70*/  FADD R5, R5, R60 ;  /* 0x0000003c05057221 */ /* 0x000fc60000000000 */
        /* <DEDUP_REMOVED lines=9> */
[----:B------:R-:W-:Y:S01]  /*1c10*/  FADD R67, R10, R67 ;  /* 0x000000430a437221 */ /* 0x000fe20000000000 */
[----:B------:R-:W-:Y:S01]  /*1c20*/  FADD R11, R11, R66 ;  /* 0x000000420b0b7221 */ /* 0x000fe20000000000 */
[----:B------:R-:W-:Y:S01]  /*1c30*/  FADD R69, R12, R69 ;  /* 0x000000450c457221 */ /* 0x000fe20000000000 */
[----:B------:R-:W-:Y:S04]  /*1c40*/  STG.E desc[UR8][R36.64+0x1b2000], R57 ;  /* 0x1b20003924007986 */ /* 0x000fe8000c101908 */
        /* <DEDUP_REMOVED lines=10> */
[----:B------:R-:W-:Y:S01]  /*1cf0*/  STG.E desc[UR8][R44.64+0x65e180], R69 ;  /* 0x65e180452c007986 */ /* 0x000fe2000c101908 */
[----:B------:R-:W-:Y:S05]  /*1d00*/  EXIT ;  /* 0x000000000000794d */ /* 0x000fea0003800000 */
.L_x_7:
[----:B------:R-:W-:-:S00]  /*1d10*/  BRA `(.L_x_7) ;  /* 0xfffffffc00fc7947 */ /* 0x000fc0000383ffff */
[----:B------:R-:W-:-:S00]  /*1d20*/  NOP ;  /* 0x0000000000007918 */ /* 0x000fc00000000000 */
        /* <DEDUP_REMOVED lines=13> */
.L_x_8:


//--------------------- .nv.shared.default_function_kernel0 --------------------------
	.section	.nv.shared.default_function_kernel0,"aw",@nobits
	.sectionflags	@""
	.align	4
.nv.shared.default_function_kernel0:
	.zero		41984


//--------------------- .nv.shared.reserved.0     --------------------------
	.section	.nv.shared.reserved.0,"aw",@nobits
	.weak		__nv_reservedSMEM_offset_0_alias
	.size		__nv_reservedSMEM_offset_0_alias, 0, 64
	.other		__nv_reservedSMEM_offset_0_alias,@"STO_CUDA_RESERVED_SHARED STV_DEFAULT"
__nv_reservedSMEM_offset_0_alias:
	.zero		0
	.zero		64


//--------------------- .nv.constant0.default_function_kernel0 --------------------------
	.section	.nv.constant0.default_function_kernel0,"a",@progbits
	.sectionflags	@""
	.align	4
.nv.constant0.default_function_kernel0:
	.zero		928


//--------------------- SYMBOLS --------------------------

	.type		.nv.reservedSmem.offset0,@object
	.size		.nv.reservedSmem.offset0,0x4
	.type		.nv.reservedSmem.cap,@object
	.size		.nv.reservedSmem.cap,0x4
